	.headerflags	@"EF_CUDA_TEXMODE_UNIFIED EF_CUDA_64BIT_ADDRESS EF_CUDA_ACCELERATORS EF_CUDA_SM90 EF_CUDA_VIRTUAL_SM(EF_CUDA_SM90)"
	.elftype	@"ET_EXEC"


//--------------------- .nv.info                  --------------------------
	.section	.nv.info,"",@"SHT_CUDA_INFO"
	.align	4


	//----- nvinfo : EIATTR_REGCOUNT
	.align		4
        /*0000*/ 	.byte	0x04, 0x2f
        /*0002*/ 	.short	(.L_2 - .L_1)
	.align		4
.L_1:
        /*0004*/ 	.word	index@(triton_)
        /*0008*/ 	.word	0x00000028


	//----- nvinfo : EIATTR_MIN_STACK_SIZE
	.align		4
.L_2:
        /*000c*/ 	.byte	0x04, 0x12
        /*000e*/ 	.short	(.L_4 - .L_3)
	.align		4
.L_3:
        /*0010*/ 	.word	index@(triton_)
        /*0014*/ 	.word	0x00000000


	//----- nvinfo : EIATTR_FRAME_SIZE
	.align		4
.L_4:
        /*0018*/ 	.byte	0x04, 0x11
        /*001a*/ 	.short	(.L_6 - .L_5)
	.align		4
.L_5:
        /*001c*/ 	.word	index@(triton_)
        /*0020*/ 	.word	0x00000000


	//----- nvinfo : EIATTR_MIN_STACK_SIZE
	.align		4
.L_6:
        /*0024*/ 	.byte	0x04, 0x12
        /*0026*/ 	.short	(.L_8 - .L_7)
	.align		4
.L_7:
        /*0028*/ 	.word	index@(triton_)
        /*002c*/ 	.word	0x00000000
.L_8:


//--------------------- .nv.info.triton_          --------------------------
	.section	.nv.info.triton_,"",@"SHT_CUDA_INFO"
	.sectionflags	@""
	.align	4


	//----- nvinfo : EIATTR_CUDA_API_VERSION
	.align		4
        /*0000*/ 	.byte	0x04, 0x37
        /*0002*/ 	.short	(.L_10 - .L_9)
.L_9:
        /*0004*/ 	.word	0x0000007c


	//----- nvinfo : EIATTR_KPARAM_INFO
	.align		4
.L_10:
        /*0008*/ 	.byte	0x04, 0x17
        /*000a*/ 	.short	(.L_12 - .L_11)
.L_11:
        /*000c*/ 	.word	0x00000000
        /*0010*/ 	.short	0x0009
        /*0012*/ 	.short	0x0044
        /*0014*/ 	.byte	0x00, 0xf0, 0x11, 0x00


	//----- nvinfo : EIATTR_KPARAM_INFO
	.align		4
.L_12:
        /*0018*/ 	.byte	0x04, 0x17
        /*001a*/ 	.short	(.L_14 - .L_13)
.L_13:
        /*001c*/ 	.word	0x00000000
        /*0020*/ 	.short	0x0008
        /*0022*/ 	.short	0x0040
        /*0024*/ 	.byte	0x00, 0xf0, 0x11, 0x00


	//----- nvinfo : EIATTR_KPARAM_INFO
	.align		4
.L_14:
        /*0028*/ 	.byte	0x04, 0x17
        /*002a*/ 	.short	(.L_16 - .L_15)
.L_15:
        /*002c*/ 	.word	0x00000000
        /*0030*/ 	.short	0x0007
        /*0032*/ 	.short	0x0038
        /*0034*/ 	.byte	0x00, 0xf0, 0x21, 0x00


	//----- nvinfo : EIATTR_KPARAM_INFO
	.align		4
.L_16:
        /*0038*/ 	.byte	0x04, 0x17
        /*003a*/ 	.short	(.L_18 - .L_17)
.L_17:
        /*003c*/ 	.word	0x00000000
        /*0040*/ 	.short	0x0006
        /*0042*/ 	.short	0x0030
        /*0044*/ 	.byte	0x00, 0xf0, 0x21, 0x00


	//----- nvinfo : EIATTR_KPARAM_INFO
	.align		4
.L_18:
        /*0048*/ 	.byte	0x04, 0x17
        /*004a*/ 	.short	(.L_20 - .L_19)
.L_19:
        /*004c*/ 	.word	0x00000000
        /*0050*/ 	.short	0x0005
        /*0052*/ 	.short	0x0028
        /*0054*/ 	.byte	0x00, 0xf0, 0x21, 0x00


	//----- nvinfo : EIATTR_KPARAM_INFO
	.align		4
.L_20:
        /*0058*/ 	.byte	0x04, 0x17
        /*005a*/ 	.short	(.L_22 - .L_21)
.L_21:
        /*005c*/ 	.word	0x00000000
        /*0060*/ 	.short	0x0004
        /*0062*/ 	.short	0x0020
        /*0064*/ 	.byte	0x00, 0xf0, 0x21, 0x00


	//----- nvinfo : EIATTR_KPARAM_INFO
	.align		4
.L_22:
        /*0068*/ 	.byte	0x04, 0x17
        /*006a*/ 	.short	(.L_24 - .L_23)
.L_23:
        /*006c*/ 	.word	0x00000000
        /*0070*/ 	.short	0x0003
        /*0072*/ 	.short	0x0018
        /*0074*/ 	.byte	0x00, 0xf0, 0x21, 0x00


	//----- nvinfo : EIATTR_KPARAM_INFO
	.align		4
.L_24:
        /*0078*/ 	.byte	0x04, 0x17
        /*007a*/ 	.short	(.L_26 - .L_25)
.L_25:
        /*007c*/ 	.word	0x00000000
        /*0080*/ 	.short	0x0002
        /*0082*/ 	.short	0x0010
        /*0084*/ 	.byte	0x00, 0xf0, 0x21, 0x00


	//----- nvinfo : EIATTR_KPARAM_INFO
	.align		4
.L_26:
        /*0088*/ 	.byte	0x04, 0x17
        /*008a*/ 	.short	(.L_28 - .L_27)
.L_27:
        /*008c*/ 	.word	0x00000000
        /*0090*/ 	.short	0x0001
        /*0092*/ 	.short	0x0008
        /*0094*/ 	.byte	0x00, 0xf0, 0x21, 0x00


	//----- nvinfo : EIATTR_KPARAM_INFO
	.align		4
.L_28:
        /*0098*/ 	.byte	0x04, 0x17
        /*009a*/ 	.short	(.L_30 - .L_29)
.L_29:
        /*009c*/ 	.word	0x00000000
        /*00a0*/ 	.short	0x0000
        /*00a2*/ 	.short	0x0000
        /*00a4*/ 	.byte	0x00, 0xf0, 0x21, 0x00


	//----- nvinfo : EIATTR_SPARSE_MMA_MASK
	.align		4
.L_30:
        /*00a8*/ 	.byte	0x03, 0x50
        /*00aa*/ 	.short	0x0000


	//----- nvinfo : EIATTR_MAXREG_COUNT
	.align		4
        /*00ac*/ 	.byte	0x03, 0x1b
        /*00ae*/ 	.short	0x0080


	//----- nvinfo : EIATTR_COOP_GROUP_MASK_REGIDS
	.align		4
        /*00b0*/ 	.byte	0x04, 0x29
        /*00b2*/ 	.short	(.L_32 - .L_31)


	//   ....[0]....
.L_31:
        /*00b4*/ 	.word	0xffffffff


	//   ....[1]....
        /*00b8*/ 	.word	0xffffffff


	//   ....[2]....
        /*00bc*/ 	.word	0xffffffff


	//   ....[3]....
        /*00c0*/ 	.word	0xffffffff


	//   ....[4]....
        /*00c4*/ 	.word	0xffffffff


	//   ....[5]....
        /*00c8*/ 	.word	0xffffffff


	//   ....[6]....
        /*00cc*/ 	.word	0xffffffff


	//   ....[7]....
        /*00d0*/ 	.word	0xffffffff


	//   ....[8]....
        /*00d4*/ 	.word	0xffffffff


	//   ....[9]....
        /*00d8*/ 	.word	0xffffffff


	//   ....[10]....
        /*00dc*/ 	.word	0xffffffff


	//   ....[11]....
        /*00e0*/ 	.word	0xffffffff


	//   ....[12]....
        /*00e4*/ 	.word	0xffffffff


	//----- nvinfo : EIATTR_COOP_GROUP_INSTR_OFFSETS
	.align		4
.L_32:
        /*00e8*/ 	.byte	0x04, 0x28
        /*00ea*/ 	.short	(.L_34 - .L_33)


	//   ....[0]....
.L_33:
        /*00ec*/ 	.word	0x00003530


	//   ....[1]....
        /*00f0*/ 	.word	0x00003560


	//   ....[2]....
        /*00f4*/ 	.word	0x000035c0


	//   ....[3]....
        /*00f8*/ 	.word	0x000035e0


	//   ....[4]....
        /*00fc*/ 	.word	0x00003640


	//   ....[5]....
        /*0100*/ 	.word	0x00003660


	//   ....[6]....
        /*0104*/ 	.word	0x000036c0


	//   ....[7]....
        /*0108*/ 	.word	0x000036e0


	//   ....[8]....
        /*010c*/ 	.word	0x00003760


	//   ....[9]....
        /*0110*/ 	.word	0x00003770


	//   ....[10]....
        /*0114*/ 	.word	0x00003920


	//   ....[11]....
        /*0118*/ 	.word	0x00003980


	//   ....[12]....
        /*011c*/ 	.word	0x000039a0


	//----- nvinfo : EIATTR_EXIT_INSTR_OFFSETS
	.align		4
.L_34:
        /*0120*/ 	.byte	0x04, 0x1c
        /*0122*/ 	.short	(.L_36 - .L_35)


	//   ....[0]....
.L_35:
        /*0124*/ 	.word	0x00004060


	//----- nvinfo : EIATTR_MAX_THREADS
	.align		4
.L_36:
        /*0128*/ 	.byte	0x04, 0x05
        /*012a*/ 	.short	(.L_38 - .L_37)
.L_37:
        /*012c*/ 	.word	0x00000200
        /*0130*/ 	.word	0x00000001
        /*0134*/ 	.word	0x00000001


	//----- nvinfo : EIATTR_CBANK_PARAM_SIZE
	.align		4
.L_38:
        /*0138*/ 	.byte	0x03, 0x19
        /*013a*/ 	.short	0x0048


	//----- nvinfo : EIATTR_PARAM_CBANK
	.align		4
        /*013c*/ 	.byte	0x04, 0x0a
        /*013e*/ 	.short	(.L_40 - .L_39)
	.align		4
.L_39:
        /*0140*/ 	.word	index@(.nv.constant0.triton_)
        /*0144*/ 	.short	0x0210
        /*0146*/ 	.short	0x0048


	//----- nvinfo : EIATTR_SW_WAR
	.align		4
.L_40:
        /*0148*/ 	.byte	0x04, 0x36
        /*014a*/ 	.short	(.L_42 - .L_41)
.L_41:
        /*014c*/ 	.word	0x00000008
.L_42:


//--------------------- .nv.callgraph             --------------------------
	.section	.nv.callgraph,"",@"SHT_CUDA_CALLGRAPH"
	.align	4
	.sectionentsize	8
	.align		4
        /*0000*/ 	.word	0x00000000
	.align		4
        /*0004*/ 	.word	0xffffffff
	.align		4
        /*0008*/ 	.word	0x00000000
	.align		4
        /*000c*/ 	.word	0xfffffffe
	.align		4
        /*0010*/ 	.word	0x00000000
	.align		4
        /*0014*/ 	.word	0xfffffffd
	.align		4
        /*0018*/ 	.word	0x00000000
	.align		4
        /*001c*/ 	.word	0xfffffffc


//--------------------- .nv.constant4             --------------------------
	.section	.nv.constant4,"a",@progbits
	.align	8
	.align		8
.nv.constant4:
        /*0000*/ 	.dword	_$_str


//--------------------- .text.triton_             --------------------------
	.section	.text.triton_,"ax",@progbits
	.sectionflags	@"SHF_BARRIERS=1"
	.align	128
        .global         triton_
        .type           triton_,@function
        .size           triton_,(.L_x_2 - triton_)
        .other          triton_,@"STO_CUDA_ENTRY STV_DEFAULT"
triton_:
.text.triton_:
[----:B------:R-:W0:Y:S01]  /*0000*/  LDC R1, c[0x0][0x28] ;  /* 0x00000a00ff017b82 */ /* 0x000e220000000800 */
[----:B------:R-:W1:Y:S07]  /*0010*/  S2R R7, SR_TID.X ;  /* 0x0000000000077919 */ /* 0x000e6e0000002100 */
[----:B------:R-:W2:Y:S01]  /*0020*/  LDC.64 R10, c[0x0][0x210] ;  /* 0x00008400ff0a7b82 */ /* 0x000ea20000000a00 */
[----:B------:R-:W-:Y:S01]  /*0030*/  ULDC.64 UR6, c[0x0][0x220] ;  /* 0x0000880000067ab9 */ /* 0x000fe20000000a00 */
[----:B------:R-:W-:Y:S01]  /*0040*/  ULDC.64 UR4, c[0x0][0x228] ;  /* 0x00008a0000047ab9 */ /* 0x000fe20000000a00 */
[----:B------:R-:W3:Y:S01]  /*0050*/  S2R R9, SR_CTAID.X ;  /* 0x0000000000097919 */ /* 0x000ee20000002500 */
[----:B------:R-:W-:-:S04]  /*0060*/  ULDC.64 UR8, c[0x0][0x238] ;  /* 0x00008e0000087ab9 */ /* 0x000fc80000000a00 */
[----:B------:R-:W4:Y:S01]  /*0070*/  LDC.64 R14, c[0x0][0x218] ;  /* 0x00008600ff0e7b82 */ /* 0x000f220000000a00 */
[C---:B-1----:R-:W-:Y:S02]  /*0080*/  LOP3.LUT R2, R7.reuse, 0x3f, RZ, 0xc0, !PT ;  /* 0x0000003f07027812 */ /* 0x042fe400078ec0ff */
[----:B------:R-:W-:Y:S02]  /*0090*/  SHF.R.U32.HI R0, RZ, 0x6, R7 ;  /* 0x00000006ff007819 */ /* 0x000fe40000011607 */
[----:B------:R-:W-:Y:S01]  /*00a0*/  SHF.L.U32 R7, R7, 0x2, RZ ;  /* 0x0000000207077819 */ /* 0x000fe200000006ff */
[----:B------:R-:W-:Y:S01]  /*00b0*/  IMAD.WIDE.U32 R2, R2, 0x8, RZ ;  /* 0x0000000802027825 */ /* 0x000fe200078e00ff */
[----:B------:R-:W-:Y:S02]  /*00c0*/  SGXT.U32 R0, R0, 0x3 ;  /* 0x000000030000781a */ /* 0x000fe40000000000 */
[----:B------:R-:W-:Y:S02]  /*00d0*/  LOP3.LUT R18, R2, 0x7800, RZ, 0xfc, !PT ;  /* 0x0000780002127812 */ /* 0x000fe400078efcff */
[----:B---3--:R-:W-:-:S02]  /*00e0*/  LEA R9, R9, R0, 0x3 ;  /* 0x0000000009097211 */ /* 0x008fc400078e18ff */
[----:B------:R-:W-:Y:S02]  /*00f0*/  IADD3 R32, P1, R18, UR6, RZ ;  /* 0x0000000612207c10 */ /* 0x000fe4000ff3e0ff */
[----:B------:R-:W-:Y:S02]  /*0100*/  IADD3 R18, P0, R18, UR4, RZ ;  /* 0x0000000412127c10 */ /* 0x000fe4000ff1e0ff */
[----:B------:R-:W-:Y:S01]  /*0110*/  IADD3.X R33, R3, UR7, RZ, P1, !PT ;  /* 0x0000000703217c10 */ /* 0x000fe20008ffe4ff */
[----:B------:R-:W-:Y:S01]  /*0120*/  ULDC.64 UR6, c[0x0][0x208] ;  /* 0x0000820000067ab9 */ /* 0x000fe20000000a00 */
[----:B------:R-:W-:Y:S01]  /*0130*/  IADD3.X R19, R3, UR5, RZ, P0, !PT ;  /* 0x0000000503137c10 */ /* 0x000fe200087fe4ff */
[----:B------:R-:W-:Y:S01]  /*0140*/  ULDC.64 UR4, c[0x0][0x230] ;  /* 0x00008c0000047ab9 */ /* 0x000fe20000000a00 */
[----:B------:R-:W-:Y:S01]  /*0150*/  LOP3.LUT R0, R7, 0xfc, RZ, 0xc0, !PT ;  /* 0x000000fc07007812 */ /* 0x000fe200078ec0ff */
[----:B------:R-:W3:Y:S01]  /*0160*/  LDG.E.EL.64 R20, desc[UR6][R32.64] ;  /* 0x0000000620147981 */ /* 0x000ee2000c2e1b00 */
[----:B------:R-:W-:-:S03]  /*0170*/  IADD3 R12, P0, R2, UR4, RZ ;  /* 0x00000004020c7c10 */ /* 0x000fc6000ff1e0ff */
[----:B------:R-:W5:Y:S01]  /*0180*/  LDG.E.EL.64 R22, desc[UR6][R18.64] ;  /* 0x0000000612167981 */ /* 0x000f62000c2e1b00 */
[----:B------:R-:W-:Y:S01]  /*0190*/  IMAD R0, R9, 0xc00, R0 ;  /* 0x00000c0009007824 */ /* 0x000fe200078e0200 */
[----:B------:R-:W-:-:S03]  /*01a0*/  IADD3.X R13, R3, UR5, RZ, P0, !PT ;  /* 0x00000005030d7c10 */ /* 0x000fc600087fe4ff */
[C---:B--2---:R-:W-:Y:S02]  /*01b0*/  IMAD.WIDE R34, R0.reuse, 0x2, R10 ;  /* 0x0000000200227825 */ /* 0x044fe400078e020a */
[----:B------:R-:W2:Y:S04]  /*01c0*/  LDG.E.EL.64 R2, desc[UR6][R12.64] ;  /* 0x000000060c027981 */ /* 0x000ea8000c2e1b00 */
[----:B------:R-:W2:Y:S01]  /*01d0*/  LDG.E.EF.64 R16, desc[UR6][R34.64] ;  /* 0x0000000622107981 */ /* 0x000ea2000c0e1b00 */
[----:B----4-:R-:W-:-:S06]  /*01e0*/  IMAD.WIDE R8, R0, 0x2, R14 ;  /* 0x0000000200087825 */ /* 0x010fcc00078e020e */
[----:B------:R-:W4:Y:S01]  /*01f0*/  LDG.E.EF.64 R8, desc[UR6][R8.64] ;  /* 0x0000000608087981 */ /* 0x000f22000c0e1b00 */
[----:B------:R-:W-:Y:S02]  /*0200*/  IADD3 R31, R0, 0x100, RZ ;  /* 0x00000100001f7810 */ /* 0x000fe40007ffe0ff */
[C---:B---3--:R-:W-:Y:S02]  /*0210*/  PRMT R7, R20.reuse, 0x7632, R7 ;  /* 0x0000763214077816 */ /* 0x048fe40000000007 */
[----:B------:R-:W-:Y:S02]  /*0220*/  SHF.L.U32 R28, R20, 0x10, RZ ;  /* 0x00000010141c7819 */ /* 0x000fe400000006ff */
[C---:B-----5:R-:W-:Y:S02]  /*0230*/  PRMT R20, R22.reuse, 0x7632, R20 ;  /* 0x0000763216147816 */ /* 0x060fe40000000014 */
[----:B------:R-:W-:Y:S02]  /*0240*/  SHF.L.U32 R25, R22, 0x10, RZ ;  /* 0x0000001016197819 */ /* 0x000fe400000006ff */
[----:B------:R-:W-:-:S02]  /*0250*/  SHF.L.U32 R29, R21, 0x10, RZ ;  /* 0x00000010151d7819 */ /* 0x000fc400000006ff */
[----:B------:R-:W-:Y:S02]  /*0260*/  SHF.L.U32 R22, R23, 0x10, RZ ;  /* 0x0000001017167819 */ /* 0x000fe400000006ff */
[----:B------:R-:W-:Y:S02]  /*0270*/  SHF.L.U32 R7, R7, 0x10, RZ ;  /* 0x0000001007077819 */ /* 0x000fe400000006ff */
[----:B------:R-:W-:Y:S01]  /*0280*/  SHF.L.U32 R20, R20, 0x10, RZ ;  /* 0x0000001014147819 */ /* 0x000fe200000006ff */
[----:B------:R-:W-:Y:S01]  /*0290*/  FADD R29, R29, R22 ;  /* 0x000000161d1d7221 */ /* 0x000fe20000000000 */
[----:B------:R-:W-:Y:S02]  /*02a0*/  PRMT R21, R21, 0x7632, R21 ;  /* 0x0000763215157816 */ /* 0x000fe40000000015 */
[----:B------:R-:W-:Y:S01]  /*02b0*/  PRMT R23, R23, 0x7632, R23 ;  /* 0x0000763217177816 */ /* 0x000fe20000000017 */
[----:B------:R-:W-:Y:S01]  /*02c0*/  FADD R22, R7, R20 ;  /* 0x0000001407167221 */ /* 0x000fe20000000000 */
[----:B--2---:R-:W-:Y:S01]  /*02d0*/  PRMT R7, R16, 0x7632, R7 ;  /* 0x0000763210077816 */ /* 0x004fe20000000007 */
[----:B------:R-:W-:Y:S01]  /*02e0*/  FADD R28, R28, R25 ;  /* 0x000000191c1c7221 */ /* 0x000fe20000000000 */
[----:B------:R-:W-:-:S02]  /*02f0*/  SHF.L.U32 R20, R16, 0x10, RZ ;  /* 0x0000001010147819 */ /* 0x000fc400000006ff */
[----:B------:R-:W-:Y:S02]  /*0300*/  SHF.L.U32 R16, R17, 0x10, RZ ;  /* 0x0000001011107819 */ /* 0x000fe400000006ff */
[C---:B------:R-:W-:Y:S02]  /*0310*/  PRMT R17, R2.reuse, 0x7632, R17 ;  /* 0x0000763202117816 */ /* 0x040fe40000000011 */
[----:B------:R-:W-:Y:S02]  /*0320*/  SHF.L.U32 R25, R2, 0x10, RZ ;  /* 0x0000001002197819 */ /* 0x000fe400000006ff */
[----:B------:R-:W-:Y:S02]  /*0330*/  SHF.L.U32 R2, R21, 0x10, RZ ;  /* 0x0000001015027819 */ /* 0x000fe400000006ff */
[----:B------:R-:W-:Y:S01]  /*0340*/  SHF.L.U32 R23, R23, 0x10, RZ ;  /* 0x0000001017177819 */ /* 0x000fe200000006ff */
[----:B------:R-:W-:Y:S01]  /*0350*/  FADD R21, R20, R25 ;  /* 0x0000001914157221 */ /* 0x000fe20000000000 */
[----:B------:R-:W-:-:S03]  /*0360*/  PRMT R20, R17, 0x7632, R20 ;  /* 0x0000763211147816 */ /* 0x000fc60000000014 */
[--C-:B------:R-:W-:Y:S01]  /*0370*/  FADD R2, R2, R23.reuse ;  /* 0x0000001702027221 */ /* 0x100fe20000000000 */
[C---:B------:R-:W-:Y:S01]  /*0380*/  PRMT R23, R3.reuse, 0x7632, R23 ;  /* 0x0000763203177816 */ /* 0x040fe20000000017 */
[----:B------:R-:W-:Y:S01]  /*0390*/  IMAD.U32 R27, R3, 0x10000, RZ ;  /* 0x00010000031b7824 */ /* 0x000fe200078e00ff */
[----:B------:R-:W-:Y:S02]  /*03a0*/  SHF.L.U32 R24, R17, 0x10, RZ ;  /* 0x0000001011187819 */ /* 0x000fe400000006ff */
[----:B------:R-:W-:Y:S02]  /*03b0*/  SHF.L.U32 R7, R7, 0x10, RZ ;  /* 0x0000001007077819 */ /* 0x000fe400000006ff */
[----:B----4-:R-:W-:Y:S02]  /*03c0*/  PRMT R3, R8, 0x7632, R3 ;  /* 0x0000763208037816 */ /* 0x010fe40000000003 */
[----:B------:R-:W-:Y:S02]  /*03d0*/  PRMT R17, R9, 0x7632, R17 ;  /* 0x0000763209117816 */ /* 0x000fe40000000011 */
[----:B------:R-:W-:-:S02]  /*03e0*/  SHF.L.U32 R20, R20, 0x10, RZ ;  /* 0x0000001014147819 */ /* 0x000fc400000006ff */
[----:B------:R-:W-:Y:S02]  /*03f0*/  SHF.L.U32 R25, R23, 0x10, RZ ;  /* 0x0000001017197819 */ /* 0x000fe400000006ff */
[----:B------:R-:W-:Y:S01]  /*0400*/  SHF.L.U32 R23, R8, 0x10, RZ ;  /* 0x0000001008177819 */ /* 0x000fe200000006ff */
[----:B------:R-:W-:Y:S01]  /*0410*/  FADD R16, R16, R27 ;  /* 0x0000001b10107221 */ /* 0x000fe20000000000 */
[----:B------:R-:W-:Y:S01]  /*0420*/  SHF.L.U32 R8, R9, 0x10, RZ ;  /* 0x0000001009087819 */ /* 0x000fe200000006ff */
[----:B------:R-:W-:Y:S01]  /*0430*/  FADD R7, R7, R24 ;  /* 0x0000001807077221 */ /* 0x000fe20000000000 */
[----:B------:R-:W-:Y:S01]  /*0440*/  SHF.L.U32 R3, R3, 0x10, RZ ;  /* 0x0000001003037819 */ /* 0x000fe200000006ff */
[----:B------:R-:W-:Y:S01]  /*0450*/  FADD R20, R20, R25 ;  /* 0x0000001914147221 */ /* 0x000fe20000000000 */
[----:B------:R-:W-:Y:S01]  /*0460*/  SHF.L.U32 R17, R17, 0x10, RZ ;  /* 0x0000001011117819 */ /* 0x000fe200000006ff */
[----:B------:R-:W-:Y:S01]  /*0470*/  FFMA R29, R29, R16, R8 ;  /* 0x000000101d1d7223 */ /* 0x000fe20000000008 */
[----:B------:R-:W-:Y:S01]  /*0480*/  FFMA R28, R28, R21, R23 ;  /* 0x000000151c1c7223 */ /* 0x000fe20000000017 */
[----:B------:R-:W-:-:S02]  /*0490*/  FFMA R22, R22, R7, R3 ;  /* 0x0000000716167223 */ /* 0x000fc40000000003 */
[----:B------:R-:W-:-:S03]  /*04a0*/  FFMA R8, R2, R20, R17 ;  /* 0x0000001402087223 */ /* 0x000fc60000000011 */
[----:B------:R-:W-:Y:S02]  /*04b0*/  F2FP.BF16.F32.PACK_AB R36, R22, R28 ;  /* 0x0000001c1624723e */ /* 0x000fe400000010ff */
[----:B------:R-:W-:-:S05]  /*04c0*/  F2FP.BF16.F32.PACK_AB R37, R8, R29 ;  /* 0x0000001d0825723e */ /* 0x000fca00000010ff */
[----:B------:R1:W-:Y:S04]  /*04d0*/  STG.E.64 desc[UR6][R34.64], R36 ;  /* 0x0000002422007986 */ /* 0x0003e8000c101b06 */
[----:B------:R-:W2:Y:S04]  /*04e0*/  LDG.E.EL.64 R2, desc[UR6][R32.64+0x200] ;  /* 0x0002000620027981 */ /* 0x000ea8000c2e1b00 */
[----:B------:R-:W3:Y:S01]  /*04f0*/  LDG.E.EL.64 R26, desc[UR6][R18.64+0x200] ;  /* 0x00020006121a7981 */ /* 0x000ee2000c2e1b00 */
[----:B------:R-:W-:-:S03]  /*0500*/  IMAD.WIDE R24, R31, 0x2, R10 ;  /* 0x000000021f187825 */ /* 0x000fc600078e020a */
[----:B------:R-:W1:Y:S01]  /*0510*/  LDG.E.EL.64 R20, desc[UR6][R12.64+0x200] ;  /* 0x000200060c147981 */ /* 0x000e62000c2e1b00 */
[----:B------:R-:W-:-:S03]  /*0520*/  IMAD.WIDE R30, R31, 0x2, R14 ;  /* 0x000000021f1e7825 */ /* 0x000fc600078e020e */
[----:B------:R-:W4:Y:S04]  /*0530*/  LDG.E.EF.64 R16, desc[UR6][R24.64] ;  /* 0x0000000618107981 */ /* 0x000f28000c0e1b00 */
[----:B------:R-:W5:Y:S01]  /*0540*/  LDG.E.EF.64 R30, desc[UR6][R30.64] ;  /* 0x000000061e1e7981 */ /* 0x000f62000c0e1b00 */
[----:B--2---:R-:W-:Y:S02]  /*0550*/  PRMT R7, R2, 0x7632, R7 ;  /* 0x0000763202077816 */ /* 0x004fe40000000007 */
[----:B---3--:R-:W-:Y:S02]  /*0560*/  PRMT R9, R26, 0x7632, R9 ;  /* 0x000076321a097816 */ /* 0x008fe40000000009 */
[----:B------:R-:W-:Y:S02]  /*0570*/  SHF.L.U32 R23, R2, 0x10, RZ ;  /* 0x0000001002177819 */ /* 0x000fe400000006ff */
[----:B------:R-:W-:-:S02]  /*0580*/  SHF.L.U32 R2, R7, 0x10, RZ ;  /* 0x0000001007027819 */ /* 0x000fc400000006ff */
[----:B------:R-:W-:Y:S02]  /*0590*/  SHF.L.U32 R9, R9, 0x10, RZ ;  /* 0x0000001009097819 */ /* 0x000fe400000006ff */
[----:B------:R-:W-:Y:S02]  /*05a0*/  SHF.L.U32 R26, R26, 0x10, RZ ;  /* 0x000000101a1a7819 */ /* 0x000fe400000006ff */
[----:B-1----:R-:W-:Y:S01]  /*05b0*/  SHF.L.U32 R34, R20, 0x10, RZ ;  /* 0x0000001014227819 */ /* 0x002fe200000006ff */
[----:B------:R-:W-:Y:S01]  /*05c0*/  FADD R2, R2, R9 ;  /* 0x0000000902027221 */ /* 0x000fe20000000000 */
[----:B----4-:R-:W-:Y:S01]  /*05d0*/  SHF.L.U32 R9, R16, 0x10, RZ ;  /* 0x0000001010097819 */ /* 0x010fe200000006ff */
[----:B------:R-:W-:Y:S01]  /*05e0*/  FADD R23, R23, R26 ;  /* 0x0000001a17177221 */ /* 0x000fe20000000000 */
[----:B------:R-:W-:Y:S01]  /*05f0*/  SHF.L.U32 R7, R27, 0x10, RZ ;  /* 0x000000101b077819 */ /* 0x000fe200000006ff */
[----:B------:R-:W-:Y:S02]  /*0600*/  IMAD.U32 R26, R3, 0x10000, RZ ;  /* 0x00010000031a7824 */ /* 0x000fe400078e00ff */
[----:B------:R-:W-:Y:S01]  /*0610*/  FADD R9, R9, R34 ;  /* 0x0000002209097221 */ /* 0x000fe20000000000 */
[----:B-----5:R-:W-:Y:S01]  /*0620*/  SHF.L.U32 R34, R30, 0x10, RZ ;  /* 0x000000101e227819 */ /* 0x020fe200000006ff */
[----:B------:R-:W-:Y:S01]  /*0630*/  FADD R26, R26, R7 ;  /* 0x000000071a1a7221 */ /* 0x000fe20000000000 */
[----:B------:R-:W-:-:S02]  /*0640*/  PRMT R3, R3, 0x7632, R3 ;  /* 0x0000763203037816 */ /* 0x000fc40000000003 */
[----:B------:R-:W-:Y:S02]  /*0650*/  PRMT R27, R27, 0x7632, R27 ;  /* 0x000076321b1b7816 */ /* 0x000fe4000000001b */
[----:B------:R-:W-:Y:S02]  /*0660*/  PRMT R20, R20, 0x7632, R20 ;  /* 0x0000763214147816 */ /* 0x000fe40000000014 */
[----:B------:R-:W-:Y:S01]  /*0670*/  PRMT R7, R16, 0x7632, R7 ;  /* 0x0000763210077816 */ /* 0x000fe20000000007 */
[----:B------:R-:W-:Y:S01]  /*0680*/  FFMA R23, R23, R9, R34 ;  /* 0x0000000917177223 */ /* 0x000fe20000000022 */
[----:B------:R-:W-:Y:S02]  /*0690*/  SHF.L.U32 R3, R3, 0x10, RZ ;  /* 0x0000001003037819 */ /* 0x000fe400000006ff */
[----:B------:R-:W-:Y:S02]  /*06a0*/  SHF.L.U32 R16, R27, 0x10, RZ ;  /* 0x000000101b107819 */ /* 0x000fe400000006ff */
[----:B------:R-:W-:-:S02]  /*06b0*/  SHF.L.U32 R20, R20, 0x10, RZ ;  /* 0x0000001014147819 */ /* 0x000fc400000006ff */
[----:B------:R-:W-:Y:S02]  /*06c0*/  SHF.L.U32 R9, R7, 0x10, RZ ;  /* 0x0000001007097819 */ /* 0x000fe400000006ff */
[----:B------:R-:W-:Y:S02]  /*06d0*/  SHF.L.U32 R34, R21, 0x10, RZ ;  /* 0x0000001015227819 */ /* 0x000fe400000006ff */
[----:B------:R-:W-:Y:S02]  /*06e0*/  SHF.L.U32 R7, R17, 0x10, RZ ;  /* 0x0000001011077819 */ /* 0x000fe400000006ff */
[----:B------:R-:W-:Y:S02]  /*06f0*/  PRMT R21, R21, 0x7632, R21 ;  /* 0x0000763215157816 */ /* 0x000fe40000000015 */
[----:B------:R-:W-:Y:S01]  /*0700*/  PRMT R17, R17, 0x7632, R17 ;  /* 0x0000763211117816 */ /* 0x000fe20000000011 */
[----:B------:R-:W-:Y:S01]  /*0710*/  FADD R35, R3, R16 ;  /* 0x0000001003237221 */ /* 0x000fe20000000000 */
[----:B------:R-:W-:Y:S01]  /*0720*/  FADD R3, R9, R20 ;  /* 0x0000001409037221 */ /* 0x000fe20000000000 */
[----:B------:R-:W-:-:S02]  /*0730*/  PRMT R30, R30, 0x7632, R30 ;  /* 0x000076321e1e7816 */ /* 0x000fc4000000001e */
[----:B------:R-:W-:Y:S02]  /*0740*/  PRMT R9, R31, 0x7632, R9 ;  /* 0x000076321f097816 */ /* 0x000fe40000000009 */
[----:B------:R-:W-:Y:S02]  /*0750*/  SHF.L.U32 R21, R21, 0x10, RZ ;  /* 0x0000001015157819 */ /* 0x000fe400000006ff */
[----:B------:R-:W-:Y:S01]  /*0760*/  SHF.L.U32 R20, R17, 0x10, RZ ;  /* 0x0000001011147819 */ /* 0x000fe200000006ff */
[----:B------:R-:W-:Y:S01]  /*0770*/  FADD R7, R7, R34 ;  /* 0x0000002207077221 */ /* 0x000fe20000000000 */
[----:B------:R-:W-:Y:S01]  /*0780*/  SHF.L.U32 R17, R31, 0x10, RZ ;  /* 0x000000101f117819 */ /* 0x000fe200000006ff */
[----:B------:R-:W-:Y:S01]  /*0790*/  IMAD.U32 R31, R30, 0x10000, RZ ;  /* 0x000100001e1f7824 */ /* 0x000fe200078e00ff */
[----:B------:R-:W-:Y:S01]  /*07a0*/  SHF.L.U32 R16, R9, 0x10, RZ ;  /* 0x0000001009107819 */ /* 0x000fe200000006ff */
[----:B------:R-:W-:Y:S02]  /*07b0*/  FADD R20, R20, R21 ;  /* 0x0000001514147221 */ /* 0x000fe40000000000 */
[----:B------:R-:W-:Y:S01]  /*07c0*/  FFMA R26, R26, R7, R17 ;  /* 0x000000071a1a7223 */ /* 0x000fe20000000011 */
[----:B------:R-:W-:Y:S01]  /*07d0*/  FFMA R31, R2, R3, R31 ;  /* 0x00000003021f7223 */ /* 0x000fe2000000001f */
[----:B------:R-:W-:-:S04]  /*07e0*/  FFMA R35, R35, R20, R16 ;  /* 0x0000001423237223 */ /* 0x000fc80000000010 */
[----:B------:R-:W-:Y:S02]  /*07f0*/  F2FP.BF16.F32.PACK_AB R2, R31, R23 ;  /* 0x000000171f02723e */ /* 0x000fe400000010ff */
[----:B------:R-:W-:-:S05]  /*0800*/  F2FP.BF16.F32.PACK_AB R3, R35, R26 ;  /* 0x0000001a2303723e */ /* 0x000fca00000010ff */
[----:B------:R1:W-:Y:S04]  /*0810*/  STG.E.64 desc[UR6][R24.64], R2 ;  /* 0x0000000218007986 */ /* 0x0003e8000c101b06 */
[----:B------:R-:W2:Y:S04]  /*0820*/  LDG.E.EL.64 R20, desc[UR6][R32.64+0x400] ;  /* 0x0004000620147981 */ /* 0x000ea8000c2e1b00 */
[----:B------:R-:W3:Y:S01]  /*0830*/  LDG.E.EL.64 R16, desc[UR6][R18.64+0x400] ;  /* 0x0004000612107981 */ /* 0x000ee2000c2e1b00 */
[----:B------:R-:W-:Y:S01]  /*0840*/  FADD R37, R23, -R28 ;  /* 0x8000001c17257221 */ /* 0x000fe20000000000 */
[--C-:B------:R-:W-:Y:S01]  /*0850*/  FADD R30, R26, -R29.reuse ;  /* 0x8000001d1a1e7221 */ /* 0x100fe20000000000 */
[----:B------:R-:W-:Y:S01]  /*0860*/  FADD R7, R31, -R22 ;  /* 0x800000161f077221 */ /* 0x000fe20000000000 */
[----:B------:R-:W-:Y:S01]  /*0870*/  FADD R9, R35, -R8 ;  /* 0x8000000823097221 */ /* 0x000fe20000000000 */
[----:B------:R-:W-:Y:S01]  /*0880*/  FFMA R28, R37, 0.5, R28 ;  /* 0x3f000000251c7823 */ /* 0x000fe2000000001c */
[----:B------:R-:W-:Y:S01]  /*0890*/  IADD3 R27, R0, 0x200, RZ ;  /* 0x00000200001b7810 */ /* 0x000fe20007ffe0ff */
[----:B------:R-:W-:Y:S01]  /*08a0*/  FFMA R29, R30, 0.5, R29 ;  /* 0x3f0000001e1d7823 */ /* 0x000fe2000000001d */
[----:B-1----:R-:W-:Y:S01]  /*08b0*/  FFMA R2, R7, 0.5, R22 ;  /* 0x3f00000007027823 */ /* 0x002fe20000000016 */
[----:B------:R-:W-:Y:S01]  /*08c0*/  FADD R34, R23, -R28 ;  /* 0x8000001c17227221 */ /* 0x000fe20000000000 */
[----:B------:R-:W-:Y:S01]  /*08d0*/  FFMA R8, R9, 0.5, R8 ;  /* 0x3f00000009087823 */ /* 0x000fe20000000008 */
[----:B------:R-:W-:Y:S01]  /*08e0*/  FADD R23, R26, -R29 ;  /* 0x8000001d1a177221 */ /* 0x000fe20000000000 */
[----:B------:R-:W-:Y:S01]  /*08f0*/  FADD R22, R31, -R2 ;  /* 0x800000021f167221 */ /* 0x000fe20000000000 */
[----:B------:R-:W-:Y:S01]  /*0900*/  FFMA R3, R37, R34, RZ ;  /* 0x0000002225037223 */ /* 0x000fe200000000ff */
[----:B------:R-:W-:Y:S01]  /*0910*/  FADD R24, R35, -R8 ;  /* 0x8000000823187221 */ /* 0x000fe20000000000 */
[----:B------:R-:W-:-:S04]  /*0920*/  IMAD.WIDE R36, R27, 0x2, R10 ;  /* 0x000000021b247825 */ /* 0x000fc800078e020a */
[----:B------:R-:W-:Y:S01]  /*0930*/  FFMA R30, R30, R23, RZ ;  /* 0x000000171e1e7223 */ /* 0x000fe200000000ff */
[----:B------:R-:W-:Y:S01]  /*0940*/  FFMA R7, R7, R22, RZ ;  /* 0x0000001607077223 */ /* 0x000fe200000000ff */
[----:B------:R-:W-:Y:S01]  /*0950*/  FFMA R9, R9, R24, RZ ;  /* 0x0000001809097223 */ /* 0x000fe200000000ff */
[----:B------:R-:W-:Y:S01]  /*0960*/  IMAD.WIDE R26, R27, 0x2, R14 ;  /* 0x000000021b1a7825 */ /* 0x000fe200078e020e */
[----:B------:R-:W4:Y:S04]  /*0970*/  LDG.E.EL.64 R22, desc[UR6][R12.64+0x400] ;  /* 0x000400060c167981 */ /* 0x000f28000c2e1b00 */
[----:B------:R-:W5:Y:S04]  /*0980*/  LDG.E.EF.64 R24, desc[UR6][R36.64] ;  /* 0x0000000624187981 */ /* 0x000f68000c0e1b00 */
[----:B------:R-:W5:Y:S01]  /*0990*/  LDG.E.EF.64 R26, desc[UR6][R26.64] ;  /* 0x000000061a1a7981 */ /* 0x000f62000c0e1b00 */
[----:B--2---:R-:W-:-:S02]  /*09a0*/  SHF.L.U32 R35, R20, 0x10, RZ ;  /* 0x0000001014237819 */ /* 0x004fc400000006ff */
[----:B------:R-:W-:Y:S02]  /*09b0*/  PRMT R20, R20, 0x7632, R20 ;  /* 0x0000763214147816 */ /* 0x000fe40000000014 */
[C---:B---3--:R-:W-:Y:S02]  /*09c0*/  SHF.L.U32 R34, R16.reuse, 0x10, RZ ;  /* 0x0000001010227819 */ /* 0x048fe400000006ff */
[----:B------:R-:W-:Y:S02]  /*09d0*/  PRMT R16, R16, 0x7632, R16 ;  /* 0x0000763210107816 */ /* 0x000fe40000000010 */
[----:B------:R-:W-:Y:S02]  /*09e0*/  SHF.L.U32 R20, R20, 0x10, RZ ;  /* 0x0000001014147819 */ /* 0x000fe400000006ff */
[----:B------:R-:W-:Y:S02]  /*09f0*/  SHF.L.U32 R31, R16, 0x10, RZ ;  /* 0x00000010101f7819 */ /* 0x000fe400000006ff */
[----:B------:R-:W-:-:S03]  /*0a00*/  SHF.L.U32 R16, R21, 0x10, RZ ;  /* 0x0000001015107819 */ /* 0x000fc600000006ff */
[----:B------:R-:W-:Y:S01]  /*0a10*/  FADD R31, R20, R31 ;  /* 0x0000001f141f7221 */ /* 0x000fe20000000000 */
[----:B------:R-:W-:Y:S02]  /*0a20*/  SHF.L.U32 R20, R17, 0x10, RZ ;  /* 0x0000001011147819 */ /* 0x000fe400000006ff */
[----:B------:R-:W-:-:S03]  /*0a30*/  PRMT R21, R21, 0x7632, R21 ;  /* 0x0000763215157816 */ /* 0x000fc60000000015 */
[--C-:B------:R-:W-:Y:S01]  /*0a40*/  FADD R16, R16, R20.reuse ;  /* 0x0000001410107221 */ /* 0x100fe20000000000 */
[----:B------:R-:W-:Y:S02]  /*0a50*/  PRMT R20, R17, 0x7632, R20 ;  /* 0x0000763211147816 */ /* 0x000fe40000000014 */
[----:B------:R-:W-:Y:S02]  /*0a60*/  SHF.L.U32 R17, R21, 0x10, RZ ;  /* 0x0000001015117819 */ /* 0x000fe400000006ff */
[----:B------:R-:W-:Y:S02]  /*0a70*/  SHF.L.U32 R20, R20, 0x10, RZ ;  /* 0x0000001014147819 */ /* 0x000fe400000006ff */
[----:B----4-:R-:W-:-:S03]  /*0a80*/  SHF.L.U32 R21, R22, 0x10, RZ ;  /* 0x0000001016157819 */ /* 0x010fc600000006ff */
[----:B------:R-:W-:Y:S01]  /*0a90*/  FADD R17, R17, R20 ;  /* 0x0000001411117221 */ /* 0x000fe20000000000 */
[----:B-----5:R-:W-:Y:S01]  /*0aa0*/  SHF.L.U32 R20, R24, 0x10, RZ ;  /* 0x0000001018147819 */ /* 0x020fe200000006ff */
[----:B------:R-:W-:Y:S01]  /*0ab0*/  FADD R35, R35, R34 ;  /* 0x0000002223237221 */ /* 0x000fe20000000000 */
[----:B------:R-:W-:-:S03]  /*0ac0*/  PRMT R22, R22, 0x7632, R22 ;  /* 0x0000763216167816 */ /* 0x000fc60000000016 */
[----:B------:R-:W-:Y:S01]  /*0ad0*/  FADD R21, R20, R21 ;  /* 0x0000001514157221 */ /* 0x000fe20000000000 */
[----:B------:R-:W-:Y:S02]  /*0ae0*/  SHF.L.U32 R20, R26, 0x10, RZ ;  /* 0x000000101a147819 */ /* 0x000fe400000006ff */
[----:B------:R-:W-:Y:S02]  /*0af0*/  PRMT R24, R24, 0x7632, R24 ;  /* 0x0000763218187816 */ /* 0x000fe40000000018 */
[----:B------:R-:W-:Y:S01]  /*0b00*/  PRMT R26, R26, 0x7632, R26 ;  /* 0x000076321a1a7816 */ /* 0x000fe2000000001a */
[----:B------:R-:W-:Y:S01]  /*0b10*/  FFMA R35, R35, R21, R20 ;  /* 0x0000001523237223 */ /* 0x000fe20000000014 */
[----:B------:R-:W-:Y:S01]  /*0b20*/  SHF.L.U32 R24, R24, 0x10, RZ ;  /* 0x0000001018187819 */ /* 0x000fe200000006ff */
[----:B------:R-:W-:Y:S01]  /*0b30*/  IMAD.U32 R21, R22, 0x10000, RZ ;  /* 0x0001000016157824 */ /* 0x000fe200078e00ff */
[----:B------:R-:W-:-:S03]  /*0b40*/  SHF.L.U32 R26, R26, 0x10, RZ ;  /* 0x000000101a1a7819 */ /* 0x000fc600000006ff */
[----:B------:R-:W-:Y:S01]  /*0b50*/  FADD R21, R24, R21 ;  /* 0x0000001518157221 */ /* 0x000fe20000000000 */
[----:B------:R-:W-:-:S03]  /*0b60*/  PRMT R20, R25, 0x7632, R20 ;  /* 0x0000763219147816 */ /* 0x000fc60000000014 */
[----:B------:R-:W-:Y:S01]  /*0b70*/  FFMA R31, R31, R21, R26 ;  /* 0x000000151f1f7223 */ /* 0x000fe2000000001a */
[----:B------:R-:W-:Y:S02]  /*0b80*/  PRMT R21, R23, 0x7632, R21 ;  /* 0x0000763217157816 */ /* 0x000fe40000000015 */
[----:B------:R-:W-:Y:S02]  /*0b90*/  SHF.L.U32 R20, R20, 0x10, RZ ;  /* 0x0000001014147819 */ /* 0x000fe400000006ff */
[----:B------:R-:W-:Y:S02]  /*0ba0*/  SHF.L.U32 R21, R21, 0x10, RZ ;  /* 0x0000001015157819 */ /* 0x000fe400000006ff */
[----:B------:R-:W-:Y:S02]  /*0bb0*/  SHF.L.U32 R22, R23, 0x10, RZ ;  /* 0x0000001017167819 */ /* 0x000fe400000006ff */
[----:B------:R-:W-:Y:S01]  /*0bc0*/  SHF.L.U32 R25, R25, 0x10, RZ ;  /* 0x0000001019197819 */ /* 0x000fe200000006ff */
[----:B------:R-:W-:Y:S01]  /*0bd0*/  FADD R21, R20, R21 ;  /* 0x0000001514157221 */ /* 0x000fe20000000000 */
[----:B------:R-:W-:-:S02]  /*0be0*/  PRMT R20, R27, 0x7632, R20 ;  /* 0x000076321b147816 */ /* 0x000fc40000000014 */
[----:B------:R-:W-:Y:S01]  /*0bf0*/  SHF.L.U32 R27, R27, 0x10, RZ ;  /* 0x000000101b1b7819 */ /* 0x000fe200000006ff */
[----:B------:R-:W-:Y:S01]  /*0c00*/  FADD R22, R25, R22 ;  /* 0x0000001619167221 */ /* 0x000fe20000000000 */
[----:B------:R-:W-:-:S03]  /*0c10*/  SHF.L.U32 R20, R20, 0x10, RZ ;  /* 0x0000001014147819 */ /* 0x000fc600000006ff */
[----:B------:R-:W-:Y:S02]  /*0c20*/  FFMA R24, R16, R22, R27 ;  /* 0x0000001610187223 */ /* 0x000fe4000000001b */
[----:B------:R-:W-:Y:S01]  /*0c30*/  FFMA R25, R17, R21, R20 ;  /* 0x0000001511197223 */ /* 0x000fe20000000014 */
[----:B------:R-:W-:-:S04]  /*0c40*/  F2FP.BF16.F32.PACK_AB R22, R31, R35 ;  /* 0x000000231f16723e */ /* 0x000fc800000010ff */
[----:B------:R-:W-:Y:S01]  /*0c50*/  F2FP.BF16.F32.PACK_AB R23, R25, R24 ;  /* 0x000000181917723e */ /* 0x000fe200000010ff */
[----:B------:R-:W-:-:S04]  /*0c60*/  FADD R26, -R28, R35 ;  /* 0x000000231c1a7221 */ /* 0x000fc80000000100 */
[----:B------:R1:W-:Y:S01]  /*0c70*/  STG.E.64 desc[UR6][R36.64], R22 ;  /* 0x0000001624007986 */ /* 0x0003e2000c101b06 */
[----:B------:R-:W-:-:S03]  /*0c80*/  FFMA R28, R26, 0.3333333432674407959, R28 ;  /* 0x3eaaaaab1a1c7823 */ /* 0x000fc6000000001c */
[----:B------:R-:W2:Y:S04]  /*0c90*/  LDG.E.EL.64 R20, desc[UR6][R32.64+0x600] ;  /* 0x0006000620147981 */ /* 0x000ea8000c2e1b00 */
[----:B------:R-:W3:Y:S01]  /*0ca0*/  LDG.E.EL.64 R16, desc[UR6][R18.64+0x600] ;  /* 0x0006000612107981 */ /* 0x000ee2000c2e1b00 */
[----:B------:R-:W-:Y:S01]  /*0cb0*/  FADD R27, -R29, R24 ;  /* 0x000000181d1b7221 */ /* 0x000fe20000000100 */
[----:B------:R-:W-:-:S03]  /*0cc0*/  FADD R35, R35, -R28 ;  /* 0x8000001c23237221 */ /* 0x000fc60000000000 */
[C---:B------:R-:W-:Y:S01]  /*0cd0*/  FFMA R29, R27.reuse, 0.3333333432674407959, R29 ;  /* 0x3eaaaaab1b1d7823 */ /* 0x040fe2000000001d */
[----:B------:R-:W-:Y:S01]  /*0ce0*/  FFMA R3, R26, R35, R3 ;  /* 0x000000231a037223 */ /* 0x000fe20000000003 */
[----:B-1----:R-:W-:Y:S02]  /*0cf0*/  FADD R22, -R8, R25 ;  /* 0x0000001908167221 */ /* 0x002fe40000000100 */
[----:B------:R-:W-:Y:S01]  /*0d00*/  FADD R26, R24, -R29 ;  /* 0x8000001d181a7221 */ /* 0x000fe20000000000 */
[----:B------:R-:W-:Y:S01]  /*0d10*/  FADD R24, -R2, R31 ;  /* 0x0000001f02187221 */ /* 0x000fe20000000100 */
[----:B------:R-:W-:Y:S02]  /*0d20*/  FFMA R8, R22, 0.3333333432674407959, R8 ;  /* 0x3eaaaaab16087823 */ /* 0x000fe40000000008 */
[----:B------:R-:W-:Y:S01]  /*0d30*/  FFMA R30, R27, R26, R30 ;  /* 0x0000001a1b1e7223 */ /* 0x000fe2000000001e */
[----:B------:R-:W-:Y:S01]  /*0d40*/  IADD3 R27, R0, 0x300, RZ ;  /* 0x00000300001b7810 */ /* 0x000fe20007ffe0ff */
[----:B------:R-:W-:Y:S01]  /*0d50*/  FFMA R2, R24, 0.3333333432674407959, R2 ;  /* 0x3eaaaaab18027823 */ /* 0x000fe20000000002 */
[----:B------:R-:W-:-:S03]  /*0d60*/  FADD R25, R25, -R8 ;  /* 0x8000000819197221 */ /* 0x000fc60000000000 */
[----:B------:R-:W-:Y:S01]  /*0d70*/  FADD R31, R31, -R2 ;  /* 0x800000021f1f7221 */ /* 0x000fe20000000000 */
[----:B------:R-:W-:-:S04]  /*0d80*/  IMAD.WIDE R36, R27, 0x2, R10 ;  /* 0x000000021b247825 */ /* 0x000fc800078e020a */
[----:B------:R-:W-:Y:S01]  /*0d90*/  FFMA R9, R22, R25, R9 ;  /* 0x0000001916097223 */ /* 0x000fe20000000009 */
[----:B------:R-:W-:Y:S01]  /*0da0*/  FFMA R7, R24, R31, R7 ;  /* 0x0000001f18077223 */ /* 0x000fe20000000007 */
        /* <DEDUP_REMOVED lines=9> */
[----:B------:R-:W-:Y:S01]  /*0e40*/  SHF.L.U32 R31, R16, 0x10, RZ ;  /* 0x00000010101f7819 */ /* 0x000fe200000006ff */
[----:B------:R-:W-:-:S04]  /*0e50*/  IMAD.U32 R16, R21, 0x10000, RZ ;  /* 0x0001000015107824 */ /* 0x000fc800078e00ff */
        /* <DEDUP_REMOVED lines=17> */
[----:B------:R-:W-:Y:S02]  /*0f70*/  SHF.L.U32 R21, R22, 0x10, RZ ;  /* 0x0000001016157819 */ /* 0x000fe400000006ff */
[----:B------:R-:W-:Y:S02]  /*0f80*/  SHF.L.U32 R24, R24, 0x10, RZ ;  /* 0x0000001018187819 */ /* 0x000fe400000006ff */
        /* <DEDUP_REMOVED lines=10> */
[C---:B------:R-:W-:Y:S01]  /*1030*/  PRMT R20, R27.reuse, 0x7632, R20 ;  /* 0x000076321b147816 */ /* 0x040fe20000000014 */
[----:B------:R-:W-:-:S02]  /*1040*/  IMAD.U32 R27, R27, 0x10000, RZ ;  /* 0x000100001b1b7824 */ /* 0x000fc400078e00ff */
        /* <DEDUP_REMOVED lines=8> */
[----:B------:R-:W-:-:S03]  /*10d0*/  FFMA R28, R26, 0.25, R28 ;  /* 0x3e8000001a1c7823 */ /* 0x000fc6000000001c */
[----:B------:R-:W2:Y:S04]  /*10e0*/  LDG.E.EL.64 R20, desc[UR6][R32.64+0x800] ;  /* 0x0008000620147981 */ /* 0x000ea8000c2e1b00 */
[----:B------:R-:W3:Y:S01]  /*10f0*/  LDG.E.EL.64 R16, desc[UR6][R18.64+0x800] ;  /* 0x0008000612107981 */ /* 0x000ee2000c2e1b00 */
[----:B------:R-:W-:Y:S01]  /*1100*/  FADD R27, -R29, R24 ;  /* 0x000000181d1b7221 */ /* 0x000fe20000000100 */
[----:B------:R-:W-:-:S03]  /*1110*/  FADD R35, R35, -R28 ;  /* 0x8000001c23237221 */ /* 0x000fc60000000000 */
[C---:B------:R-:W-:Y:S01]  /*1120*/  FFMA R29, R27.reuse, 0.25, R29 ;  /* 0x3e8000001b1d7823 */ /* 0x040fe2000000001d */
[----:B------:R-:W-:Y:S01]  /*1130*/  FFMA R3, R26, R35, R3 ;  /* 0x000000231a037223 */ /* 0x000fe20000000003 */
[----:B-1----:R-:W-:Y:S02]  /*1140*/  FADD R22, -R8, R25 ;  /* 0x0000001908167221 */ /* 0x002fe40000000100 */
[----:B------:R-:W-:Y:S01]  /*1150*/  FADD R26, R24, -R29 ;  /* 0x8000001d181a7221 */ /* 0x000fe20000000000 */
[----:B------:R-:W-:Y:S01]  /*1160*/  FADD R24, -R2, R31 ;  /* 0x0000001f02187221 */ /* 0x000fe20000000100 */
[----:B------:R-:W-:Y:S02]  /*1170*/  FFMA R8, R22, 0.25, R8 ;  /* 0x3e80000016087823 */ /* 0x000fe40000000008 */
[----:B------:R-:W-:Y:S01]  /*1180*/  FFMA R30, R27, R26, R30 ;  /* 0x0000001a1b1e7223 */ /* 0x000fe2000000001e */
[----:B------:R-:W-:Y:S01]  /*1190*/  IADD3 R27, R0, 0x400, RZ ;  /* 0x00000400001b7810 */ /* 0x000fe20007ffe0ff */
[----:B------:R-:W-:Y:S01]  /*11a0*/  FFMA R2, R24, 0.25, R2 ;  /* 0x3e80000018027823 */ /* 0x000fe20000000002 */
        /* <DEDUP_REMOVED lines=55> */
[----:B------:R-:W-:-:S03]  /*1520*/  FFMA R28, R26, 0.20000000298023223877, R28 ;  /* 0x3e4ccccd1a1c7823 */ /* 0x000fc6000000001c */
[----:B------:R-:W2:Y:S04]  /*1530*/  LDG.E.EL.64 R20, desc[UR6][R32.64+0xa00] ;  /* 0x000a000620147981 */ /* 0x000ea8000c2e1b00 */
[----:B------:R-:W3:Y:S01]  /*1540*/  LDG.E.EL.64 R16, desc[UR6][R18.64+0xa00] ;  /* 0x000a000612107981 */ /* 0x000ee2000c2e1b00 */
[----:B------:R-:W-:Y:S01]  /*1550*/  FADD R27, -R29, R24 ;  /* 0x000000181d1b7221 */ /* 0x000fe20000000100 */
[----:B------:R-:W-:-:S03]  /*1560*/  FADD R35, R35, -R28 ;  /* 0x8000001c23237221 */ /* 0x000fc60000000000 */
[C---:B------:R-:W-:Y:S01]  /*1570*/  FFMA R29, R27.reuse, 0.20000000298023223877, R29 ;  /* 0x3e4ccccd1b1d7823 */ /* 0x040fe2000000001d */
[----:B------:R-:W-:Y:S01]  /*1580*/  FFMA R3, R26, R35, R3 ;  /* 0x000000231a037223 */ /* 0x000fe20000000003 */
[----:B-1----:R-:W-:Y:S02]  /*1590*/  FADD R22, -R8, R25 ;  /* 0x0000001908167221 */ /* 0x002fe40000000100 */
[----:B------:R-:W-:Y:S01]  /*15a0*/  FADD R26, R24, -R29 ;  /* 0x8000001d181a7221 */ /* 0x000fe20000000000 */
[----:B------:R-:W-:Y:S01]  /*15b0*/  FADD R24, -R2, R31 ;  /* 0x0000001f02187221 */ /* 0x000fe20000000100 */
[----:B------:R-:W-:Y:S02]  /*15c0*/  FFMA R8, R22, 0.20000000298023223877, R8 ;  /* 0x3e4ccccd16087823 */ /* 0x000fe40000000008 */
[----:B------:R-:W-:Y:S01]  /*15d0*/  FFMA R30, R27, R26, R30 ;  /* 0x0000001a1b1e7223 */ /* 0x000fe2000000001e */
[----:B------:R-:W-:Y:S01]  /*15e0*/  IADD3 R27, R0, 0x500, RZ ;  /* 0x00000500001b7810 */ /* 0x000fe20007ffe0ff */
[----:B------:R-:W-:Y:S01]  /*15f0*/  FFMA R2, R24, 0.20000000298023223877, R2 ;  /* 0x3e4ccccd18027823 */ /* 0x000fe20000000002 */
        /* <DEDUP_REMOVED lines=55> */
[----:B------:R-:W-:-:S03]  /*1970*/  FFMA R28, R26, 0.16666667163372039795, R28 ;  /* 0x3e2aaaab1a1c7823 */ /* 0x000fc6000000001c */
[----:B------:R-:W2:Y:S04]  /*1980*/  LDG.E.EL.64 R20, desc[UR6][R32.64+0xc00] ;  /* 0x000c000620147981 */ /* 0x000ea8000c2e1b00 */
[----:B------:R-:W3:Y:S01]  /*1990*/  LDG.E.EL.64 R16, desc[UR6][R18.64+0xc00] ;  /* 0x000c000612107981 */ /* 0x000ee2000c2e1b00 */
[----:B------:R-:W-:Y:S01]  /*19a0*/  FADD R27, -R29, R24 ;  /* 0x000000181d1b7221 */ /* 0x000fe20000000100 */
[----:B------:R-:W-:-:S03]  /*19b0*/  FADD R35, R35, -R28 ;  /* 0x8000001c23237221 */ /* 0x000fc60000000000 */
[C---:B------:R-:W-:Y:S01]  /*19c0*/  FFMA R29, R27.reuse, 0.16666667163372039795, R29 ;  /* 0x3e2aaaab1b1d7823 */ /* 0x040fe2000000001d */
[----:B------:R-:W-:Y:S01]  /*19d0*/  FFMA R3, R26, R35, R3 ;  /* 0x000000231a037223 */ /* 0x000fe20000000003 */
[----:B-1----:R-:W-:Y:S02]  /*19e0*/  FADD R22, -R8, R25 ;  /* 0x0000001908167221 */ /* 0x002fe40000000100 */
[----:B------:R-:W-:Y:S01]  /*19f0*/  FADD R26, R24, -R29 ;  /* 0x8000001d181a7221 */ /* 0x000fe20000000000 */
[----:B------:R-:W-:Y:S01]  /*1a00*/  FADD R24, -R2, R31 ;  /* 0x0000001f02187221 */ /* 0x000fe20000000100 */
[----:B------:R-:W-:Y:S02]  /*1a10*/  FFMA R8, R22, 0.16666667163372039795, R8 ;  /* 0x3e2aaaab16087823 */ /* 0x000fe40000000008 */
[----:B------:R-:W-:Y:S01]  /*1a20*/  FFMA R30, R27, R26, R30 ;  /* 0x0000001a1b1e7223 */ /* 0x000fe2000000001e */
[----:B------:R-:W-:Y:S01]  /*1a30*/  IADD3 R27, R0, 0x600, RZ ;  /* 0x00000600001b7810 */ /* 0x000fe20007ffe0ff */
[----:B------:R-:W-:Y:S01]  /*1a40*/  FFMA R2, R24, 0.16666667163372039795, R2 ;  /* 0x3e2aaaab18027823 */ /* 0x000fe20000000002 */
        /* <DEDUP_REMOVED lines=55> */
[----:B------:R-:W-:-:S03]  /*1dc0*/  FFMA R28, R26, 0.14285714924335479736, R28 ;  /* 0x3e1249251a1c7823 */ /* 0x000fc6000000001c */
[----:B------:R-:W2:Y:S04]  /*1dd0*/  LDG.E.EL.64 R20, desc[UR6][R32.64+0xe00] ;  /* 0x000e000620147981 */ /* 0x000ea8000c2e1b00 */
[----:B------:R-:W3:Y:S01]  /*1de0*/  LDG.E.EL.64 R16, desc[UR6][R18.64+0xe00] ;  /* 0x000e000612107981 */ /* 0x000ee2000c2e1b00 */
[----:B------:R-:W-:Y:S01]  /*1df0*/  FADD R27, -R29, R24 ;  /* 0x000000181d1b7221 */ /* 0x000fe20000000100 */
[----:B------:R-:W-:-:S03]  /*1e00*/  FADD R35, R35, -R28 ;  /* 0x8000001c23237221 */ /* 0x000fc60000000000 */
[C---:B------:R-:W-:Y:S01]  /*1e10*/  FFMA R29, R27.reuse, 0.14285714924335479736, R29 ;  /* 0x3e1249251b1d7823 */ /* 0x040fe2000000001d */
[----:B------:R-:W-:Y:S01]  /*1e20*/  FFMA R3, R26, R35, R3 ;  /* 0x000000231a037223 */ /* 0x000fe20000000003 */
[----:B-1----:R-:W-:Y:S02]  /*1e30*/  FADD R22, -R8, R25 ;  /* 0x0000001908167221 */ /* 0x002fe40000000100 */
[----:B------:R-:W-:Y:S01]  /*1e40*/  FADD R26, R24, -R29 ;  /* 0x8000001d181a7221 */ /* 0x000fe20000000000 */
[----:B------:R-:W-:Y:S01]  /*1e50*/  FADD R24, -R2, R31 ;  /* 0x0000001f02187221 */ /* 0x000fe20000000100 */
[----:B------:R-:W-:Y:S02]  /*1e60*/  FFMA R8, R22, 0.14285714924335479736, R8 ;  /* 0x3e12492516087823 */ /* 0x000fe40000000008 */
[----:B------:R-:W-:Y:S01]  /*1e70*/  FFMA R30, R27, R26, R30 ;  /* 0x0000001a1b1e7223 */ /* 0x000fe2000000001e */
[----:B------:R-:W-:Y:S01]  /*1e80*/  IADD3 R27, R0, 0x700, RZ ;  /* 0x00000700001b7810 */ /* 0x000fe20007ffe0ff */
[----:B------:R-:W-:Y:S01]  /*1e90*/  FFMA R2, R24, 0.14285714924335479736, R2 ;  /* 0x3e12492518027823 */ /* 0x000fe20000000002 */
        /* <DEDUP_REMOVED lines=55> */
[----:B------:R-:W-:-:S03]  /*2210*/  FFMA R28, R26, 0.125, R28 ;  /* 0x3e0000001a1c7823 */ /* 0x000fc6000000001c */
[----:B------:R-:W2:Y:S04]  /*2220*/  LDG.E.EL.64 R20, desc[UR6][R32.64+0x1000] ;  /* 0x0010000620147981 */ /* 0x000ea8000c2e1b00 */
[----:B------:R-:W3:Y:S01]  /*2230*/  LDG.E.EL.64 R16, desc[UR6][R18.64+0x1000] ;  /* 0x0010000612107981 */ /* 0x000ee2000c2e1b00 */
[----:B------:R-:W-:Y:S01]  /*2240*/  FADD R27, -R29, R24 ;  /* 0x000000181d1b7221 */ /* 0x000fe20000000100 */
[----:B------:R-:W-:-:S03]  /*2250*/  FADD R35, R35, -R28 ;  /* 0x8000001c23237221 */ /* 0x000fc60000000000 */
[C---:B------:R-:W-:Y:S01]  /*2260*/  FFMA R29, R27.reuse, 0.125, R29 ;  /* 0x3e0000001b1d7823 */ /* 0x040fe2000000001d */
[----:B------:R-:W-:Y:S01]  /*2270*/  FFMA R3, R26, R35, R3 ;  /* 0x000000231a037223 */ /* 0x000fe20000000003 */
[----:B-1----:R-:W-:Y:S02]  /*2280*/  FADD R22, -R8, R25 ;  /* 0x0000001908167221 */ /* 0x002fe40000000100 */
[----:B------:R-:W-:Y:S01]  /*2290*/  FADD R26, R24, -R29 ;  /* 0x8000001d181a7221 */ /* 0x000fe20000000000 */
[----:B------:R-:W-:Y:S01]  /*22a0*/  FADD R24, -R2, R31 ;  /* 0x0000001f02187221 */ /* 0x000fe20000000100 */
[----:B------:R-:W-:Y:S02]  /*22b0*/  FFMA R8, R22, 0.125, R8 ;  /* 0x3e00000016087823 */ /* 0x000fe40000000008 */
[----:B------:R-:W-:Y:S01]  /*22c0*/  FFMA R30, R27, R26, R30 ;  /* 0x0000001a1b1e7223 */ /* 0x000fe2000000001e */
[----:B------:R-:W-:Y:S01]  /*22d0*/  IADD3 R27, R0, 0x800, RZ ;  /* 0x00000800001b7810 */ /* 0x000fe20007ffe0ff */
[----:B------:R-:W-:Y:S01]  /*22e0*/  FFMA R2, R24, 0.125, R2 ;  /* 0x3e00000018027823 */ /* 0x000fe20000000002 */
        /* <DEDUP_REMOVED lines=55> */
[----:B------:R-:W-:-:S03]  /*2660*/  FFMA R28, R26, 0.11111111193895339966, R28 ;  /* 0x3de38e391a1c7823 */ /* 0x000fc6000000001c */
[----:B------:R-:W2:Y:S04]  /*2670*/  LDG.E.EL.64 R20, desc[UR6][R32.64+0x1200] ;  /* 0x0012000620147981 */ /* 0x000ea8000c2e1b00 */
[----:B------:R-:W3:Y:S01]  /*2680*/  LDG.E.EL.64 R16, desc[UR6][R18.64+0x1200] ;  /* 0x0012000612107981 */ /* 0x000ee2000c2e1b00 */
[----:B------:R-:W-:Y:S01]  /*2690*/  FADD R27, -R29, R24 ;  /* 0x000000181d1b7221 */ /* 0x000fe20000000100 */
[----:B------:R-:W-:-:S03]  /*26a0*/  FADD R35, R35, -R28 ;  /* 0x8000001c23237221 */ /* 0x000fc60000000000 */
[C---:B------:R-:W-:Y:S01]  /*26b0*/  FFMA R29, R27.reuse, 0.11111111193895339966, R29 ;  /* 0x3de38e391b1d7823 */ /* 0x040fe2000000001d */
[----:B------:R-:W-:Y:S01]  /*26c0*/  FFMA R3, R26, R35, R3 ;  /* 0x000000231a037223 */ /* 0x000fe20000000003 */
[----:B-1----:R-:W-:Y:S02]  /*26d0*/  FADD R22, -R8, R25 ;  /* 0x0000001908167221 */ /* 0x002fe40000000100 */
[----:B------:R-:W-:Y:S01]  /*26e0*/  FADD R26, R24, -R29 ;  /* 0x8000001d181a7221 */ /* 0x000fe20000000000 */
[----:B------:R-:W-:Y:S01]  /*26f0*/  FADD R24, -R2, R31 ;  /* 0x0000001f02187221 */ /* 0x000fe20000000100 */
[----:B------:R-:W-:Y:S02]  /*2700*/  FFMA R8, R22, 0.11111111193895339966, R8 ;  /* 0x3de38e3916087823 */ /* 0x000fe40000000008 */
[----:B------:R-:W-:Y:S01]  /*2710*/  FFMA R30, R27, R26, R30 ;  /* 0x0000001a1b1e7223 */ /* 0x000fe2000000001e */
[----:B------:R-:W-:Y:S01]  /*2720*/  IADD3 R27, R0, 0x900, RZ ;  /* 0x00000900001b7810 */ /* 0x000fe20007ffe0ff */
[----:B------:R-:W-:Y:S01]  /*2730*/  FFMA R2, R24, 0.11111111193895339966, R2 ;  /* 0x3de38e3918027823 */ /* 0x000fe20000000002 */
        /* <DEDUP_REMOVED lines=48> */
[----:B------:R-:W-:Y:S01]  /*2a40*/  SHF.L.U32 R20, R20, 0x10, RZ ;  /* 0x0000001014147819 */ /* 0x000fe200000006ff */
[----:B------:R-:W-:Y:S02]  /*2a50*/  FADD R26, -R28, R35 ;  /* 0x000000231c1a7221 */ /* 0x000fe40000000100 */
[----:B------:R-:W-:Y:S02]  /*2a60*/  FFMA R24, R16, R22, R27 ;  /* 0x0000001610187223 */ /* 0x000fe4000000001b */
[----:B------:R-:W-:Y:S01]  /*2a70*/  FFMA R25, R17, R21, R20 ;  /* 0x0000001511197223 */ /* 0x000fe20000000014 */
[----:B------:R-:W-:Y:S01]  /*2a80*/  F2FP.BF16.F32.PACK_AB R22, R31, R35 ;  /* 0x000000231f16723e */ /* 0x000fe200000010ff */
[----:B------:R-:W-:Y:S01]  /*2a90*/  FFMA R28, R26, 0.10000000149011611938, R28 ;  /* 0x3dcccccd1a1c7823 */ /* 0x000fe2000000001c */
[----:B------:R-:W-:Y:S02]  /*2aa0*/  FADD R27, -R29, R24 ;  /* 0x000000181d1b7221 */ /* 0x000fe40000000100 */
[----:B------:R-:W-:Y:S01]  /*2ab0*/  F2FP.BF16.F32.PACK_AB R23, R25, R24 ;  /* 0x000000181917723e */ /* 0x000fe200000010ff */
[----:B------:R-:W-:Y:S01]  /*2ac0*/  FADD R35, R35, -R28 ;  /* 0x8000001c23237221 */ /* 0x000fe20000000000 */
[----:B------:R-:W-:-:S03]  /*2ad0*/  FFMA R29, R27, 0.10000000149011611938, R29 ;  /* 0x3dcccccd1b1d7823 */ /* 0x000fc6000000001d */
[----:B------:R1:W-:Y:S01]  /*2ae0*/  STG.E.64 desc[UR6][R36.64], R22 ;  /* 0x0000001624007986 */ /* 0x0003e2000c101b06 */
[----:B------:R-:W-:-:S03]  /*2af0*/  FFMA R3, R26, R35, R3 ;  /* 0x000000231a037223 */ /* 0x000fc60000000003 */
[----:B------:R-:W2:Y:S01]  /*2b00*/  LDG.E.EL.64 R20, desc[UR6][R32.64+0x1400] ;  /* 0x0014000620147981 */ /* 0x000ea2000c2e1b00 */
[----:B------:R-:W-:-:S03]  /*2b10*/  FADD R26, R24, -R29 ;  /* 0x8000001d181a7221 */ /* 0x000fc60000000000 */
[----:B------:R-:W3:Y:S01]  /*2b20*/  LDG.E.EL.64 R16, desc[UR6][R18.64+0x1400] ;  /* 0x0014000612107981 */ /* 0x000ee2000c2e1b00 */
[----:B------:R-:W-:Y:S01]  /*2b30*/  FADD R24, -R2, R31 ;  /* 0x0000001f02187221 */ /* 0x000fe20000000100 */
[----:B------:R-:W-:Y:S01]  /*2b40*/  FFMA R30, R27, R26, R30 ;  /* 0x0000001a1b1e7223 */ /* 0x000fe2000000001e */
[----:B-1----:R-:W-:Y:S01]  /*2b50*/  FADD R22, -R8, R25 ;  /* 0x0000001908167221 */ /* 0x002fe20000000100 */
[----:B------:R-:W-:Y:S01]  /*2b60*/  IADD3 R27, R0, 0xa00, RZ ;  /* 0x00000a00001b7810 */ /* 0x000fe20007ffe0ff */
[----:B------:R-:W-:Y:S02]  /*2b70*/  FFMA R2, R24, 0.10000000149011611938, R2 ;  /* 0x3dcccccd18027823 */ /* 0x000fe40000000002 */
[----:B------:R-:W-:Y:S02]  /*2b80*/  FFMA R8, R22, 0.10000000149011611938, R8 ;  /* 0x3dcccccd16087823 */ /* 0x000fe40000000008 */
[----:B------:R-:W-:Y:S01]  /*2b90*/  FADD R31, R31, -R2 ;  /* 0x800000021f1f7221 */ /* 0x000fe20000000000 */
[----:B------:R-:W-:-:S04]  /*2ba0*/  IMAD.WIDE R34, R27, 0x2, R10 ;  /* 0x000000021b227825 */ /* 0x000fc800078e020a */
[----:B------:R-:W-:Y:S01]  /*2bb0*/  FADD R25, R25, -R8 ;  /* 0x8000000819197221 */ /* 0x000fe20000000000 */
[----:B------:R-:W-:Y:S01]  /*2bc0*/  FFMA R7, R24, R31, R7 ;  /* 0x0000001f18077223 */ /* 0x000fe20000000007 */
[----:B------:R-:W-:-:S04]  /*2bd0*/  IMAD.WIDE R26, R27, 0x2, R14 ;  /* 0x000000021b1a7825 */ /* 0x000fc800078e020e */
[----:B------:R-:W-:Y:S02]  /*2be0*/  FFMA R9, R22, R25, R9 ;  /* 0x0000001916097223 */ /* 0x000fe40000000009 */
        /* <DEDUP_REMOVED lines=9> */
[----:B------:R-:W-:Y:S01]  /*2c80*/  FADD R31, R31, R36 ;  /* 0x000000241f1f7221 */ /* 0x000fe20000000000 */
[----:B------:R-:W-:-:S02]  /*2c90*/  SHF.L.U32 R16, R21, 0x10, RZ ;  /* 0x0000001015107819 */ /* 0x000fc400000006ff */
[----:B------:R-:W-:Y:S02]  /*2ca0*/  PRMT R21, R21, 0x7632, R21 ;  /* 0x0000763215157816 */ /* 0x000fe40000000015 */
[C---:B------:R-:W-:Y:S01]  /*2cb0*/  PRMT R36, R17.reuse, 0x7632, R36 ;  /* 0x0000763211247816 */ /* 0x040fe20000000024 */
[----:B------:R-:W-:Y:S01]  /*2cc0*/  FADD R20, R20, R37 ;  /* 0x0000002514147221 */ /* 0x000fe20000000000 */
[----:B------:R-:W-:Y:S02]  /*2cd0*/  SHF.L.U32 R37, R17, 0x10, RZ ;  /* 0x0000001011257819 */ /* 0x000fe400000006ff */
[----:B------:R-:W-:Y:S02]  /*2ce0*/  SHF.L.U32 R17, R21, 0x10, RZ ;  /* 0x0000001015117819 */ /* 0x000fe400000006ff */
[----:B------:R-:W-:-:S05]  /*2cf0*/  SHF.L.U32 R36, R36, 0x10, RZ ;  /* 0x0000001024247819 */ /* 0x000fca00000006ff */
[----:B------:R-:W-:Y:S01]  /*2d00*/  FADD R17, R17, R36 ;  /* 0x0000002411117221 */ /* 0x000fe20000000000 */
[----:B----4-:R-:W-:Y:S02]  /*2d10*/  SHF.L.U32 R36, R22, 0x10, RZ ;  /* 0x0000001016247819 */ /* 0x010fe400000006ff */
[----:B-----5:R-:W-:Y:S02]  /*2d20*/  SHF.L.U32 R21, R24, 0x10, RZ ;  /* 0x0000001018157819 */ /* 0x020fe400000006ff */
[----:B------:R-:W-:-:S03]  /*2d30*/  PRMT R22, R22, 0x7632, R22 ;  /* 0x0000763216167816 */ /* 0x000fc60000000016 */
[----:B------:R-:W-:Y:S01]  /*2d40*/  FADD R21, R21, R36 ;  /* 0x0000002415157221 */ /* 0x000fe20000000000 */
[----:B------:R-:W-:Y:S02]  /*2d50*/  SHF.L.U32 R36, R26, 0x10, RZ ;  /* 0x000000101a247819 */ /* 0x000fe400000006ff */
[----:B------:R-:W-:-:S03]  /*2d60*/  PRMT R24, R24, 0x7632, R24 ;  /* 0x0000763218187816 */ /* 0x000fc60000000018 */
[----:B------:R-:W-:Y:S01]  /*2d70*/  FFMA R31, R31, R21, R36 ;  /* 0x000000151f1f7223 */ /* 0x000fe20000000024 */
[----:B------:R-:W-:Y:S01]  /*2d80*/  SHF.L.U32 R21, R22, 0x10, RZ ;  /* 0x0000001016157819 */ /* 0x000fe200000006ff */
[----:B------:R-:W-:Y:S01]  /*2d90*/  IMAD.U32 R24, R24, 0x10000, RZ ;  /* 0x0001000018187824 */ /* 0x000fe200078e00ff */
[----:B------:R-:W-:-:S03]  /*2da0*/  PRMT R26, R26, 0x7632, R26 ;  /* 0x000076321a1a7816 */ /* 0x000fc6000000001a */
[----:B------:R-:W-:Y:S01]  /*2db0*/  FADD R24, R24, R21 ;  /* 0x0000001518187221 */ /* 0x000fe20000000000 */
[----:B------:R-:W-:-:S05]  /*2dc0*/  SHF.L.U32 R21, R26, 0x10, RZ ;  /* 0x000000101a157819 */ /* 0x000fca00000006ff */
[--C-:B------:R-:W-:Y:S01]  /*2dd0*/  FFMA R24, R20, R24, R21.reuse ;  /* 0x0000001814187223 */ /* 0x100fe20000000015 */
[----:B------:R-:W-:Y:S02]  /*2de0*/  PRMT R21, R23, 0x7632, R21 ;  /* 0x0000763217157816 */ /* 0x000fe40000000015 */
[----:B------:R-:W-:Y:S02]  /*2df0*/  PRMT R20, R25, 0x7632, R20 ;  /* 0x0000763219147816 */ /* 0x000fe40000000014 */
[----:B------:R-:W-:Y:S02]  /*2e00*/  SHF.L.U32 R21, R21, 0x10, RZ ;  /* 0x0000001015157819 */ /* 0x000fe400000006ff */
[----:B------:R-:W-:Y:S02]  /*2e10*/  SHF.L.U32 R20, R20, 0x10, RZ ;  /* 0x0000001014147819 */ /* 0x000fe400000006ff */
[----:B------:R-:W-:Y:S02]  /*2e20*/  SHF.L.U32 R22, R23, 0x10, RZ ;  /* 0x0000001017167819 */ /* 0x000fe400000006ff */
[----:B------:R-:W-:Y:S01]  /*2e30*/  SHF.L.U32 R25, R25, 0x10, RZ ;  /* 0x0000001019197819 */ /* 0x000fe200000006ff */
[----:B------:R-:W-:Y:S01]  /*2e40*/  FADD R21, R20, R21 ;  /* 0x0000001514157221 */ /* 0x000fe20000000000 */
[C---:B------:R-:W-:Y:S01]  /*2e50*/  PRMT R20, R27.reuse, 0x7632, R20 ;  /* 0x000076321b147816 */ /* 0x040fe20000000014 */
[----:B------:R-:W-:Y:S01]  /*2e60*/  FADD R16, R16, R37 ;  /* 0x0000002510107221 */ /* 0x000fe20000000000 */
[----:B------:R-:W-:Y:S01]  /*2e70*/  SHF.L.U32 R27, R27, 0x10, RZ ;  /* 0x000000101b1b7819 */ /* 0x000fe200000006ff */
[----:B------:R-:W-:Y:S01]  /*2e80*/  FADD R22, R25, R22 ;  /* 0x0000001619167221 */ /* 0x000fe20000000000 */
[----:B------:R-:W-:-:S03]  /*2e90*/  SHF.L.U32 R20, R20, 0x10, RZ ;  /* 0x0000001014147819 */ /* 0x000fc600000006ff */
[----:B------:R-:W-:Y:S02]  /*2ea0*/  FFMA R26, R16, R22, R27 ;  /* 0x00000016101a7223 */ /* 0x000fe4000000001b */
[----:B------:R-:W-:Y:S01]  /*2eb0*/  FFMA R25, R17, R21, R20 ;  /* 0x0000001511197223 */ /* 0x000fe20000000014 */
[----:B------:R-:W-:-:S04]  /*2ec0*/  F2FP.BF16.F32.PACK_AB R22, R24, R31 ;  /* 0x0000001f1816723e */ /* 0x000fc800000010ff */
[----:B------:R-:W-:Y:S02]  /*2ed0*/  F2FP.BF16.F32.PACK_AB R23, R25, R26 ;  /* 0x0000001a1917723e */ /* 0x000fe400000010ff */
[----:B------:R-:W-:-:S03]  /*2ee0*/  IADD3 R37, R0, 0xb00, RZ ;  /* 0x00000b0000257810 */ /* 0x000fc60007ffe0ff */
[----:B------:R1:W-:Y:S04]  /*2ef0*/  STG.E.64 desc[UR6][R34.64], R22 ;  /* 0x0000001622007986 */ /* 0x0003e8000c101b06 */
[----:B------:R-:W2:Y:S01]  /*2f00*/  LDG.E.EL.64 R16, desc[UR6][R32.64+0x1600] ;  /* 0x0016000620107981 */ /* 0x000ea2000c2e1b00 */
[----:B------:R-:W-:-:S03]  /*2f10*/  IMAD.WIDE R14, R37, 0x2, R14 ;  /* 0x00000002250e7825 */ /* 0x000fc600078e020e */
[----:B------:R-:W3:Y:S01]  /*2f20*/  LDG.E.EL.64 R18, desc[UR6][R18.64+0x1600] ;  /* 0x0016000612127981 */ /* 0x000ee2000c2e1b00 */
[----:B------:R-:W-:-:S03]  /*2f30*/  IMAD.WIDE R36, R37, 0x2, R10 ;  /* 0x0000000225247825 */ /* 0x000fc600078e020a */
[----:B------:R-:W4:Y:S04]  /*2f40*/  LDG.E.EL.64 R12, desc[UR6][R12.64+0x1600] ;  /* 0x001600060c0c7981 */ /* 0x000f28000c2e1b00 */
[----:B------:R-:W5:Y:S04]  /*2f50*/  LDG.E.EF.64 R20, desc[UR6][R36.64] ;  /* 0x0000000624147981 */ /* 0x000f68000c0e1b00 */
[----:B------:R-:W4:Y:S01]  /*2f60*/  LDG.E.EF.64 R14, desc[UR6][R14.64] ;  /* 0x000000060e0e7981 */ /* 0x000f22000c0e1b00 */
[----:B------:R-:W-:-:S04]  /*2f70*/  FADD R27, -R28, R31 ;  /* 0x0000001f1c1b7221 */ /* 0x000fc80000000100 */
[----:B------:R-:W-:-:S04]  /*2f80*/  FFMA R28, R27, 0.090909093618392944336, R28 ;  /* 0x3dba2e8c1b1c7823 */ /* 0x000fc8000000001c */
[----:B-1----:R-:W-:-:S04]  /*2f90*/  FADD R22, R31, -R28 ;  /* 0x8000001c1f167221 */ /* 0x002fc80000000000 */
[----:B------:R-:W-:Y:S01]  /*2fa0*/  FFMA R3, R27, R22, R3 ;  /* 0x000000161b037223 */ /* 0x000fe20000000003 */
[----:B------:R-:W-:Y:S01]  /*2fb0*/  FADD R22, -R8, R25 ;  /* 0x0000001908167221 */ /* 0x000fe20000000100 */
[----:B------:R-:W-:Y:S01]  /*2fc0*/  FADD R27, -R2, R24 ;  /* 0x00000018021b7221 */ /* 0x000fe20000000100 */
[----:B------:R-:W-:Y:S02]  /*2fd0*/  FADD R31, -R29, R26 ;  /* 0x0000001a1d1f7221 */ /* 0x000fe40000000100 */
[----:B------:R-:W-:Y:S01]  /*2fe0*/  FFMA R8, R22, 0.090909093618392944336, R8 ;  /* 0x3dba2e8c16087823 */ /* 0x000fe20000000008 */
[----:B------:R-:W-:Y:S01]  /*2ff0*/  FFMA R23, R27, 0.090909093618392944336, R2 ;  /* 0x3dba2e8c1b177823 */ /* 0x000fe20000000002 */
[----:B------:R-:W-:Y:S02]  /*3000*/  FFMA R29, R31, 0.090909093618392944336, R29 ;  /* 0x3dba2e8c1f1d7823 */ /* 0x000fe4000000001d */
[----:B------:R-:W-:Y:S01]  /*3010*/  FADD R25, R25, -R8 ;  /* 0x8000000819197221 */ /* 0x000fe20000000000 */
[----:B------:R-:W-:Y:S01]  /*3020*/  FADD R24, R24, -R23 ;  /* 0x8000001718187221 */ /* 0x000fe20000000000 */
[----:B------:R-:W-:-:S02]  /*3030*/  FADD R26, R26, -R29 ;  /* 0x8000001d1a1a7221 */ /* 0x000fc40000000000 */
[----:B------:R-:W-:Y:S01]  /*3040*/  FFMA R9, R22, R25, R9 ;  /* 0x0000001916097223 */ /* 0x000fe20000000009 */
[----:B------:R-:W-:Y:S01]  /*3050*/  FFMA R7, R27, R24, R7 ;  /* 0x000000181b077223 */ /* 0x000fe20000000007 */
[----:B------:R-:W-:Y:S01]  /*3060*/  FFMA R30, R31, R26, R30 ;  /* 0x0000001a1f1e7223 */ /* 0x000fe2000000001e */
[----:B------:R-:W1:Y:S01]  /*3070*/  S2UR UR5, SR_CgaCtaId ;  /* 0x00000000000579c3 */ /* 0x000e620000008800 */
[----:B------:R-:W-:Y:S01]  /*3080*/  UMOV UR4, 0x400 ;  /* 0x0000040000047882 */ /* 0x000fe20000000000 */
[C---:B--2---:R-:W-:Y:S02]  /*3090*/  PRMT R2, R16.reuse, 0x7632, R2 ;  /* 0x0000763210027816 */ /* 0x044fe40000000002 */
[----:B------:R-:W-:Y:S02]  /*30a0*/  SHF.L.U32 R22, R16, 0x10, RZ ;  /* 0x0000001010167819 */ /* 0x000fe400000006ff */
[C---:B------:R-:W-:Y:S02]  /*30b0*/  PRMT R16, R17.reuse, 0x7632, R16 ;  /* 0x0000763211107816 */ /* 0x040fe40000000010 */
[----:B------:R-:W-:-:S02]  /*30c0*/  SHF.L.U32 R24, R17, 0x10, RZ ;  /* 0x0000001011187819 */ /* 0x000fc400000006ff */
[C---:B---3--:R-:W-:Y:S02]  /*30d0*/  PRMT R17, R18.reuse, 0x7632, R17 ;  /* 0x0000763212117816 */ /* 0x048fe40000000011 */
[C---:B------:R-:W-:Y:S02]  /*30e0*/  PRMT R25, R19.reuse, 0x7632, R25 ;  /* 0x0000763213197816 */ /* 0x040fe40000000019 */
[----:B------:R-:W-:Y:S02]  /*30f0*/  SHF.L.U32 R27, R18, 0x10, RZ ;  /* 0x00000010121b7819 */ /* 0x000fe400000006ff */
[----:B------:R-:W-:Y:S01]  /*3100*/  SHF.L.U32 R31, R19, 0x10, RZ ;  /* 0x00000010131f7819 */ /* 0x000fe200000006ff */
[----:B------:R-:W-:Y:S01]  /*3110*/  IMAD.U32 R19, R17, 0x10000, RZ ;  /* 0x0001000011137824 */ /* 0x000fe200078e00ff */
[----:B------:R-:W-:Y:S02]  /*3120*/  SHF.L.U32 R18, R16, 0x10, RZ ;  /* 0x0000001010127819 */ /* 0x000fe400000006ff */
[----:B------:R-:W-:Y:S01]  /*3130*/  SHF.L.U32 R25, R25, 0x10, RZ ;  /* 0x0000001019197819 */ /* 0x000fe200000006ff */
[----:B------:R-:W-:Y:S01]  /*3140*/  FADD R17, R22, R27 ;  /* 0x0000001b16117221 */ /* 0x000fe20000000000 */
[----:B------:R-:W-:Y:S01]  /*3150*/  FADD R16, R24, R31 ;  /* 0x0000001f18107221 */ /* 0x000fe20000000000 */
[----:B----4-:R-:W-:-:S02]  /*3160*/  PRMT R22, R12, 0x7632, R22 ;  /* 0x000076320c167816 */ /* 0x010fc40000000016 */
[----:B------:R-:W-:Y:S01]  /*3170*/  SHF.L.U32 R24, R13, 0x10, RZ ;  /* 0x000000100d187819 */ /* 0x000fe200000006ff */
[----:B------:R-:W-:Y:S01]  /*3180*/  FADD R18, R18, R25 ;  /* 0x0000001912127221 */ /* 0x000fe20000000000 */
[----:B-----5:R-:W-:Y:S02]  /*3190*/  PRMT R13, R20, 0x7632, R13 ;  /* 0x00007632140d7816 */ /* 0x020fe4000000000d */
[----:B------:R-:W-:Y:S02]  /*31a0*/  SHF.L.U32 R25, R12, 0x10, RZ ;  /* 0x000000100c197819 */ /* 0x000fe400000006ff */
[----:B------:R-:W-:Y:S02]  /*31b0*/  SHF.L.U32 R20, R20, 0x10, RZ ;  /* 0x0000001014147819 */ /* 0x000fe400000006ff */
[----:B------:R-:W-:Y:S02]  /*31c0*/  SHF.L.U32 R27, R22, 0x10, RZ ;  /* 0x00000010161b7819 */ /* 0x000fe400000006ff */
[----:B------:R-:W-:-:S02]  /*31d0*/  SHF.L.U32 R2, R2, 0x10, RZ ;  /* 0x0000001002027819 */ /* 0x000fc400000006ff */
[----:B------:R-:W-:Y:S02]  /*31e0*/  PRMT R12, R14, 0x7632, R12 ;  /* 0x000076320e0c7816 */ /* 0x000fe4000000000c */
        /* <DEDUP_REMOVED lines=8> */
[----:B------:R-:W-:Y:S01]  /*3270*/  PRMT R13, R13, 0x7632, R13 ;  /* 0x000076320d0d7816 */ /* 0x000fe2000000000d */
[----:B------:R-:W-:Y:S01]  /*3280*/  FFMA R2, R2, R22, R25 ;  /* 0x0000001602027223 */ /* 0x000fe20000000019 */
[----:B------:R-:W-:Y:S01]  /*3290*/  PRMT R21, R21, 0x7632, R21 ;  /* 0x0000763215157816 */ /* 0x000fe20000000015 */
[----:B------:R-:W-:Y:S01]  /*32a0*/  FADD R22, -R28, R17 ;  /* 0x000000111c167221 */ /* 0x000fe20000000100 */
[----:B------:R-:W-:Y:S01]  /*32b0*/  PRMT R12, R15, 0x7632, R12 ;  /* 0x000076320f0c7816 */ /* 0x000fe2000000000c */
[----:B------:R-:W-:Y:S01]  /*32c0*/  FADD R14, -R23, R2 ;  /* 0x00000002170e7221 */ /* 0x000fe20000000100 */
[----:B------:R-:W-:-:S02]  /*32d0*/  SHF.L.U32 R20, R13, 0x10, RZ ;  /* 0x000000100d147819 */ /* 0x000fc400000006ff */
[----:B------:R-:W-:Y:S01]  /*32e0*/  SHF.L.U32 R21, R21, 0x10, RZ ;  /* 0x0000001015157819 */ /* 0x000fe200000006ff */
[----:B------:R-:W-:Y:S01]  /*32f0*/  FADD R19, R19, R24 ;  /* 0x0000001813137221 */ /* 0x000fe20000000000 */
[----:B------:R-:W-:Y:S01]  /*3300*/  SHF.L.U32 R15, R15, 0x10, RZ ;  /* 0x000000100f0f7819 */ /* 0x000fe200000006ff */
[----:B------:R-:W-:Y:S01]  /*3310*/  FFMA R28, R22, 0.083333335816860198975, R28 ;  /* 0x3daaaaab161c7823 */ /* 0x000fe2000000001c */
[----:B------:R-:W-:Y:S01]  /*3320*/  SHF.L.U32 R13, R12, 0x10, RZ ;  /* 0x000000100c0d7819 */ /* 0x000fe200000006ff */
[----:B------:R-:W-:Y:S01]  /*3330*/  FFMA R23, R14, 0.083333335816860198975, R23 ;  /* 0x3daaaaab0e177823 */ /* 0x000fe20000000017 */
[----:B------:R-:W-:Y:S01]  /*3340*/  FADD R20, R21, R20 ;  /* 0x0000001415147221 */ /* 0x000fe20000000000 */
[----:B------:R-:W-:Y:S01]  /*3350*/  FFMA R12, R16, R19, R15 ;  /* 0x00000013100c7223 */ /* 0x000fe2000000000f */
[----:B------:R-:W-:Y:S01]  /*3360*/  FADD R16, R17, -R28 ;  /* 0x8000001c11107221 */ /* 0x000fe20000000000 */
[----:B------:R-:W-:Y:S01]  /*3370*/  FADD R19, R2, -R23 ;  /* 0x8000001702137221 */ /* 0x000fe20000000000 */
[----:B------:R-:W-:Y:S01]  /*3380*/  FFMA R13, R18, R20, R13 ;  /* 0x00000014120d7223 */ /* 0x000fe2000000000d */
[----:B------:R-:W-:Y:S01]  /*3390*/  FADD R15, -R28, R23 ;  /* 0x000000171c0f7221 */ /* 0x000fe20000000100 */
[----:B------:R-:W-:Y:S01]  /*33a0*/  FADD R18, -R29, R12 ;  /* 0x0000000c1d127221 */ /* 0x000fe20000000100 */
[----:B------:R-:W-:Y:S01]  /*33b0*/  FFMA R3, R22, R16, R3 ;  /* 0x0000001016037223 */ /* 0x000fe20000000003 */
[----:B------:R-:W-:Y:S01]  /*33c0*/  FFMA R14, R14, R19, R7 ;  /* 0x000000130e0e7223 */ /* 0x000fe20000000007 */
[C---:B------:R-:W-:Y:S01]  /*33d0*/  FMUL R7, R15.reuse, R15 ;  /* 0x0000000f0f077220 */ /* 0x040fe20000400000 */
[----:B------:R-:W-:Y:S01]  /*33e0*/  FFMA R16, R18, 0.083333335816860198975, R29 ;  /* 0x3daaaaab12107823 */ /* 0x000fe2000000001d */
[----:B------:R-:W-:Y:S01]  /*33f0*/  FFMA R15, R15, 0.5, R28 ;  /* 0x3f0000000f0f7823 */ /* 0x000fe2000000001c */
[----:B------:R-:W-:Y:S01]  /*3400*/  FADD R3, R3, R14 ;  /* 0x0000000e03037221 */ /* 0x000fe20000000000 */
[----:B------:R-:W-:Y:S01]  /*3410*/  FMUL R14, R7, 12 ;  /* 0x41400000070e7820 */ /* 0x000fe20000400000 */
[--C-:B------:R-:W-:Y:S01]  /*3420*/  FADD R21, R12, -R16.reuse ;  /* 0x800000100c157221 */ /* 0x100fe20000000000 */
[----:B------:R-:W-:Y:S01]  /*3430*/  FADD R19, -R8, R13 ;  /* 0x0000000d08137221 */ /* 0x000fe20000000100 */
[----:B------:R-:W-:Y:S01]  /*3440*/  FADD R16, -R15, R16 ;  /* 0x000000100f107221 */ /* 0x000fe20000000100 */
[----:B------:R-:W-:-:S02]  /*3450*/  FFMA R3, R14, 0.5, R3 ;  /* 0x3f0000000e037823 */ /* 0x000fc40000000003 */
[----:B------:R-:W-:Y:S01]  /*3460*/  FFMA R14, R19, 0.083333335816860198975, R8 ;  /* 0x3daaaaab130e7823 */ /* 0x000fe20000000008 */
[C---:B------:R-:W-:Y:S01]  /*3470*/  FFMA R15, R16.reuse, 0.3333333432674407959, R15 ;  /* 0x3eaaaaab100f7823 */ /* 0x040fe2000000000f */
[----:B------:R-:W-:Y:S01]  /*3480*/  FMUL R7, R16, R16 ;  /* 0x0000001010077220 */ /* 0x000fe20000400000 */
[----:B------:R-:W-:Y:S01]  /*3490*/  FFMA R30, R18, R21, R30 ;  /* 0x00000015121e7223 */ /* 0x000fe2000000001e */
[--C-:B------:R-:W-:Y:S01]  /*34a0*/  FADD R16, R13, -R14.reuse ;  /* 0x8000000e0d107221 */ /* 0x100fe20000000000 */
[----:B------:R-:W-:Y:S01]  /*34b0*/  FADD R14, -R15, R14 ;  /* 0x0000000e0f0e7221 */ /* 0x000fe20000000100 */
[----:B------:R-:W-:Y:S01]  /*34c0*/  FMUL R8, R7, 24 ;  /* 0x41c0000007087820 */ /* 0x000fe20000400000 */
[----:B------:R-:W-:Y:S02]  /*34d0*/  FADD R3, R3, R30 ;  /* 0x0000001e03037221 */ /* 0x000fe40000000000 */
[C---:B------:R-:W-:Y:S01]  /*34e0*/  FMUL R7, R14.reuse, R14 ;  /* 0x0000000e0e077220 */ /* 0x040fe20000400000 */
[----:B------:R-:W-:Y:S01]  /*34f0*/  FFMA R14, R14, 0.25, R15 ;  /* 0x3e8000000e0e7823 */ /* 0x000fe2000000000f */
[----:B------:R-:W-:Y:S01]  /*3500*/  FFMA R16, R19, R16, R9 ;  /* 0x0000001013107223 */ /* 0x000fe20000000009 */
[----:B------:R-:W-:Y:S01]  /*3510*/  FFMA R3, R8, 0.3333333432674407959, R3 ;  /* 0x3eaaaaab08037823 */ /* 0x000fe20000000003 */
[----:B------:R-:W-:-:S02]  /*3520*/  FMUL R8, R7, 36 ;  /* 0x4210000007087820 */ /* 0x000fc40000400000 */
[----:B------:R-:W2:Y:S01]  /*3530*/  SHFL.BFLY PT, R7, R14, 0x10, 0x1f ;  /* 0x0e001f000e077f89 */ /* 0x000ea200000e0000 */
[----:B------:R-:W-:-:S04]  /*3540*/  FADD R3, R3, R16 ;  /* 0x0000001003037221 */ /* 0x000fc80000000000 */
[----:B------:R-:W-:-:S05]  /*3550*/  FFMA R3, R8, 0.25, R3 ;  /* 0x3e80000008037823 */ /* 0x000fca0000000003 */
[----:B------:R-:W3:Y:S01]  /*3560*/  SHFL.BFLY PT, R8, R3, 0x10, 0x1f ;  /* 0x0e001f0003087f89 */ /* 0x000ee200000e0000 */
[----:B--2---:R-:W-:-:S04]  /*3570*/  FADD R7, -R14, R7 ;  /* 0x000000070e077221 */ /* 0x004fc80000000100 */
[C---:B------:R-:W-:Y:S01]  /*3580*/  FMUL R9, R7.reuse, R7 ;  /* 0x0000000707097220 */ /* 0x040fe20000400000 */
[----:B------:R-:W-:-:S03]  /*3590*/  FFMA R7, R7, 0.5, R14 ;  /* 0x3f00000007077823 */ /* 0x000fc6000000000e */
[----:B------:R-:W-:Y:S01]  /*35a0*/  FMUL R9, R9, 48 ;  /* 0x4240000009097820 */ /* 0x000fe20000400000 */
[----:B---3--:R-:W-:Y:S01]  /*35b0*/  FADD R8, R3, R8 ;  /* 0x0000000803087221 */ /* 0x008fe20000000000 */
[----:B------:R-:W2:Y:S03]  /*35c0*/  SHFL.BFLY PT, R16, R7, 0x8, 0x1f ;  /* 0x0d001f0007107f89 */ /* 0x000ea600000e0000 */
[----:B------:R-:W-:-:S05]  /*35d0*/  FFMA R8, R9, 0.5, R8 ;  /* 0x3f00000009087823 */ /* 0x000fca0000000008 */
[----:B------:R-:W3:Y:S01]  /*35e0*/  SHFL.BFLY PT, R9, R8, 0x8, 0x1f ;  /* 0x0d001f0008097f89 */ /* 0x000ee200000e0000 */
[----:B--2---:R-:W-:-:S04]  /*35f0*/  FADD R16, -R7, R16 ;  /* 0x0000001007107221 */ /* 0x004fc80000000100 */
[C---:B------:R-:W-:Y:S01]  /*3600*/  FMUL R14, R16.reuse, R16 ;  /* 0x00000010100e7220 */ /* 0x040fe20000400000 */
[----:B------:R-:W-:Y:S01]  /*3610*/  FFMA R16, R16, 0.5, R7 ;  /* 0x3f00000010107823 */ /* 0x000fe20000000007 */
[----:B---3--:R-:W-:Y:S02]  /*3620*/  FADD R9, R8, R9 ;  /* 0x0000000908097221 */ /* 0x008fe40000000000 */
[----:B------:R-:W-:Y:S02]  /*3630*/  FMUL R14, R14, 96 ;  /* 0x42c000000e0e7820 */ /* 0x000fe40000400000 */
[----:B------:R-:W2:Y:S02]  /*3640*/  SHFL.BFLY PT, R3, R16, 0x4, 0x1f ;  /* 0x0c801f0010037f89 */ /* 0x000ea400000e0000 */
        /* <DEDUP_REMOVED lines=10> */
[----:B------:R-:W4:Y:S01]  /*36f0*/  S2R R3, SR_TID.X ;  /* 0x0000000000037919 */ /* 0x000f220000002100 */
[----:B--2---:R-:W-:-:S04]  /*3700*/  FADD R8, -R7, R8 ;  /* 0x0000000807087221 */ /* 0x004fc80000000100 */
[----:B------:R-:W-:Y:S01]  /*3710*/  FMUL R16, R8, R8 ;  /* 0x0000000808107220 */ /* 0x000fe20000400000 */
[----:B---3--:R-:W-:-:S03]  /*3720*/  FADD R15, R14, R15 ;  /* 0x0000000f0e0f7221 */ /* 0x008fc60000000000 */
[----:B------:R-:W-:-:S04]  /*3730*/  FMUL R16, R16, 384 ;  /* 0x43c0000010107820 */ /* 0x000fc80000400000 */
[----:B------:R-:W-:Y:S01]  /*3740*/  FFMA R16, R16, 0.5, R15 ;  /* 0x3f00000010107823 */ /* 0x000fe2000000000f */
[----:B------:R-:W-:-:S05]  /*3750*/  FFMA R15, R8, 0.5, R7 ;  /* 0x3f000000080f7823 */ /* 0x000fca0000000007 */
[----:B------:R-:W2:Y:S04]  /*3760*/  SHFL.BFLY PT, R8, R15, 0x1, 0x1f ;  /* 0x0c201f000f087f89 */ /* 0x000ea800000e0000 */
[----:B------:R-:W3:Y:S01]  /*3770*/  SHFL.BFLY PT, R9, R16, 0x1, 0x1f ;  /* 0x0c201f0010097f89 */ /* 0x000ee200000e0000 */
[----:B----4-:R-:W-:Y:S02]  /*3780*/  LOP3.LUT P0, RZ, R3, 0x1f, RZ, 0xc0, !PT ;  /* 0x0000001f03ff7812 */ /* 0x010fe4000780c0ff */
[----:B------:R-:W-:-:S04]  /*3790*/  SHF.R.U32.HI R7, RZ, 0x6, R3 ;  /* 0x00000006ff077819 */ /* 0x000fc80000011603 */
[----:B------:R-:W-:Y:S01]  /*37a0*/  SGXT.U32 R7, R7, 0x3 ;  /* 0x000000030707781a */ /* 0x000fe20000000000 */
[----:B-1----:R-:W-:Y:S01]  /*37b0*/  UPRMT UR4, UR5, 0x654, UR4 ;  /* 0x0000065405047896 */ /* 0x002fe20008000004 */
[----:B------:R-:W-:Y:S02]  /*37c0*/  SHF.R.U32.HI R20, RZ, 0x3, R3 ;  /* 0x00000003ff147819 */ /* 0x000fe40000011603 */
[----:B------:R-:W-:Y:S01]  /*37d0*/  SHF.L.U32 R7, R7, 0x3, RZ ;  /* 0x0000000307077819 */ /* 0x000fe200000006ff */
[----:B--2---:R-:W-:-:S04]  /*37e0*/  FADD R14, -R15, R8 ;  /* 0x000000080f0e7221 */ /* 0x004fc80000000100 */
[----:B------:R-:W-:Y:S01]  /*37f0*/  FMUL R8, R14, R14 ;  /* 0x0000000e0e087220 */ /* 0x000fe20000400000 */
[----:B---3--:R-:W-:-:S03]  /*3800*/  FADD R18, R16, R9 ;  /* 0x0000000910127221 */ /* 0x008fc60000000000 */
[----:B------:R-:W-:Y:S01]  /*3810*/  FMUL R19, R8, 768 ;  /* 0x4440000008137820 */ /* 0x000fe20000400000 */
[----:B------:R-:W-:Y:S01]  /*3820*/  @!P0 IMAD.MOV.U32 R16, RZ, RZ, 0x44c00000 ;  /* 0x44c00000ff108424 */ /* 0x000fe200078e00ff */
[----:B------:R-:W-:Y:S01]  /*3830*/  LOP3.LUT R21, R7, 0x4, R20, 0xf8, !PT ;  /* 0x0000000407157812 */ /* 0x000fe200078ef814 */
[----:B------:R-:W-:Y:S01]  /*3840*/  FFMA R14, R14, 0.5, R15 ;  /* 0x3f0000000e0e7823 */ /* 0x000fe2000000000f */
[----:B------:R-:W-:Y:S01]  /*3850*/  F2FP.BF16.F32.PACK_AB R8, R2, R17 ;  /* 0x000000110208723e */ /* 0x000fe200000010ff */
[----:B------:R-:W-:Y:S01]  /*3860*/  FFMA R18, R19, 0.5, R18 ;  /* 0x3f00000013127823 */ /* 0x000fe20000000012 */
[----:B------:R-:W-:Y:S01]  /*3870*/  F2FP.BF16.F32.PACK_AB R9, R13, R12 ;  /* 0x0000000c0d09723e */ /* 0x000fe200000010ff */
[----:B------:R-:W-:Y:S04]  /*3880*/  @!P0 STS [R21+UR4+0x80], R16 ;  /* 0x0000801015008988 */ /* 0x000fe80008000804 */
[----:B------:R-:W-:Y:S04]  /*3890*/  STG.E.64 desc[UR6][R36.64], R8 ;  /* 0x0000000824007986 */ /* 0x000fe8000c101b06 */
[----:B------:R-:W-:Y:S04]  /*38a0*/  @!P0 STS [R21+UR4], R14 ;  /* 0x0000000e15008988 */ /* 0x000fe80008000804 */
[----:B------:R-:W-:Y:S01]  /*38b0*/  @!P0 STS [R21+UR4+0x40], R18 ;  /* 0x0000401215008988 */ /* 0x000fe20008000804 */
[----:B------:R-:W-:Y:S01]  /*38c0*/  BAR.SYNC.DEFER_BLOCKING 0x0 ;  /* 0x0000000000007b1d */ /* 0x000fe20000010000 */
[----:B------:R-:W-:-:S02]  /*38d0*/  ISETP.GE.AND P1, PT, R3, 0x10, PT ;  /* 0x000000100300780c */ /* 0x000fc40003f26270 */
[----:B------:R-:W-:-:S11]  /*38e0*/  SHF.L.U32 R20, R3, 0x2, RZ ;  /* 0x0000000203147819 */ /* 0x000fd600000006ff */
[----:B------:R-:W1:Y:S04]  /*38f0*/  @!P1 LDS R6, [R20+UR4+0x80] ;  /* 0x0000800414069984 */ /* 0x000e680008000800 */
[----:B------:R-:W-:Y:S04]  /*3900*/  @!P1 LDS R5, [R20+UR4] ;  /* 0x0000000414059984 */ /* 0x000fe80008000800 */
[----:B------:R-:W-:Y:S04]  /*3910*/  @!P1 LDS R4, [R20+UR4+0x40] ;  /* 0x0000400414049984 */ /* 0x000fe80008000800 */
[----:B-1----:R-:W1:Y:S02]  /*3920*/  SHFL.BFLY PT, R13, R6, 0x1, 0x1f ;  /* 0x0c201f00060d7f89 */ /* 0x002e6400000e0000 */
[----:B-1----:R-:W-:-:S05]  /*3930*/  FADD R15, R6, R13 ;  /* 0x0000000d060f7221 */ /* 0x002fca0000000000 */
[C---:B------:R-:W-:Y:S01]  /*3940*/  FSETP.GEU.AND P1, PT, |R15|.reuse, 1.175494350822287508e-38, PT ;  /* 0x008000000f00780b */ /* 0x040fe20003f2e200 */
[C---:B------:R-:W-:Y:S01]  /*3950*/  FMUL R2, R15.reuse, 0.25 ;  /* 0x3e8000000f027820 */ /* 0x040fe20000400000 */
[----:B------:R-:W-:-:S04]  /*3960*/  FSETP.GT.AND P0, PT, |R15|, 8.50705917302346158658e+37, PT ;  /* 0x7e8000000f00780b */ /* 0x000fc80003f04200 */
[----:B------:R-:W-:Y:S02]  /*3970*/  FSEL R8, R2, R15, P0 ;  /* 0x0000000f02087208 */ /* 0x000fe40000000000 */
[----:B------:R-:W1:Y:S05]  /*3980*/  SHFL.BFLY PT, R2, R5, 0x1, 0x1f ;  /* 0x0c201f0005027f89 */ /* 0x000e6a00000e0000 */
[----:B------:R-:W-:Y:S01]  /*3990*/  @!P1 FMUL R8, R8, 16777216 ;  /* 0x4b80000008089820 */ /* 0x000fe20000400000 */
[----:B------:R-:W2:Y:S05]  /*39a0*/  SHFL.BFLY PT, R9, R4, 0x1, 0x1f ;  /* 0x0c201f0004097f89 */ /* 0x000eaa00000e0000 */
[----:B------:R-:W3:Y:S01]  /*39b0*/  MUFU.RCP R8, R8 ;  /* 0x0000000800087308 */ /* 0x000ee20000001000 */
[----:B------:R-:W-:Y:S01]  /*39c0*/  @P0 FMUL R13, R13, 0.25 ;  /* 0x3e8000000d0d0820 */ /* 0x000fe20000400000 */
[----:B------:R-:W-:-:S03]  /*39d0*/  LOP3.LUT R12, R3, 0x1, RZ, 0xc0, !PT ;  /* 0x00000001030c7812 */ /* 0x000fc600078ec0ff */
[----:B------:R-:W-:Y:S01]  /*39e0*/  @!P1 FMUL R13, R13, 16777216 ;  /* 0x4b8000000d0d9820 */ /* 0x000fe20000400000 */
[----:B------:R-:W-:Y:S02]  /*39f0*/  ISETP.NE.U32.AND P0, PT, R12, 0x1, PT ;  /* 0x000000010c00780c */ /* 0x000fe40003f05070 */
[----:B------:R-:W-:Y:S01]  /*3a00*/  FSETP.NEU.AND P1, PT, R15, RZ, PT ;  /* 0x000000ff0f00720b */ /* 0x000fe20003f2d000 */
[----:B-1----:R-:W-:Y:S01]  /*3a10*/  FADD R2, -R5, R2 ;  /* 0x0000000205027221 */ /* 0x002fe20000000100 */
[----:B---3--:R-:W-:Y:S01]  /*3a20*/  FMUL R13, R8, R13 ;  /* 0x0000000d080d7220 */ /* 0x008fe20000400000 */
[----:B------:R-:W-:Y:S02]  /*3a30*/  ISETP.LT.AND P0, PT, R3, 0x10, P0 ;  /* 0x000000100300780c */ /* 0x000fe40000701270 */
[----:B------:R-:W-:Y:S01]  /*3a40*/  FMUL R17, R2, R2 ;  /* 0x0000000202117220 */ /* 0x000fe20000400000 */
[----:B--2---:R-:W-:Y:S01]  /*3a50*/  FADD R4, R4, R9 ;  /* 0x0000000904047221 */ /* 0x004fe20000000000 */
[----:B------:R-:W-:-:S02]  /*3a60*/  FSEL R13, R13, RZ, P1 ;  /* 0x000000ff0d0d7208 */ /* 0x000fc40000800000 */
[----:B------:R-:W-:-:S03]  /*3a70*/  FMUL R17, R6, R17 ;  /* 0x0000001106117220 */ /* 0x000fc60000400000 */
[----:B------:R-:W-:Y:S01]  /*3a80*/  FFMA R5, R2, R13, R5 ;  /* 0x0000000d02057223 */ /* 0x000fe20000000005 */
[----:B------:R-:W-:-:S03]  /*3a90*/  FFMA R4, R13, R17, R4 ;  /* 0x000000110d047223 */ /* 0x000fc60000000004 */
[----:B------:R1:W-:Y:S04]  /*3aa0*/  @P0 STS [R20+UR4+0x80], R15 ;  /* 0x0000800f14000988 */ /* 0x0003e80008000804 */
[----:B------:R-:W-:Y:S04]  /*3ab0*/  @P0 STS [R20+UR4], R5 ;  /* 0x0000000514000988 */ /* 0x000fe80008000804 */
[----:B------:R2:W-:Y:S01]  /*3ac0*/  @P0 STS [R20+UR4+0x40], R4 ;  /* 0x0000400414000988 */ /* 0x0005e20008000804 */
[----:B------:R-:W-:Y:S06]  /*3ad0*/  BAR.SYNC.DEFER_BLOCKING 0x0 ;  /* 0x0000000000007b1d */ /* 0x000fec0000010000 */
[----:B------:R-:W3:Y:S01]  /*3ae0*/  LDS R6, [R7+UR4+0x40] ;  /* 0x0000400407067984 */ /* 0x000ee20008000800 */
[----:B------:R-:W-:Y:S01]  /*3af0*/  HFMA2.MMA R9, -RZ, RZ, 0.7080078125, -0.052093505859375 ;  /* 0x39aaaaabff097435 */ /* 0x000fe200000001ff */
[----:B------:R-:W-:-:S02]  /*3b00*/  LOP3.LUT R3, R3, 0x3f, RZ, 0xc0, !PT ;  /* 0x0000003f03037812 */ /* 0x000fc400078ec0ff */
[----:B------:R4:W5:Y:S01]  /*3b10*/  LDS R12, [R7+UR4] ;  /* 0x00000004070c7984 */ /* 0x0009620008000800 */
[----:B------:R-:W-:Y:S02]  /*3b20*/  ULDC.64 UR4, c[0x0][0x240] ;  /* 0x0000900000047ab9 */ /* 0x000fe40000000a00 */
[----:B------:R-:W-:Y:S01]  /*3b30*/  IMAD.WIDE.U32 R2, R3, 0x8, RZ ;  /* 0x0000000803027825 */ /* 0x000fe200078e00ff */
[----:B-1----:R-:W-:Y:S02]  /*3b40*/  MOV R15, 0xffffff00 ;  /* 0xffffff00000f7802 */ /* 0x002fe40000000f00 */
[----:B------:R-:W-:Y:S02]  /*3b50*/  IADD3 R14, P0, R2, UR4, RZ ;  /* 0x00000004020e7c10 */ /* 0x000fe4000ff1e0ff */
[----:B--2---:R-:W-:Y:S02]  /*3b60*/  IADD3 R4, P1, R2, UR8, RZ ;  /* 0x0000000802047c10 */ /* 0x004fe4000ff3e0ff */
[----:B------:R-:W-:-:S02]  /*3b70*/  IADD3.X R17, R3, UR5, RZ, P0, !PT ;  /* 0x0000000503117c10 */ /* 0x000fc400087fe4ff */
[----:B------:R-:W-:Y:S01]  /*3b80*/  IADD3.X R5, R3, UR9, RZ, P1, !PT ;  /* 0x0000000903057c10 */ /* 0x000fe20008ffe4ff */
[----:B---3--:R-:W-:-:S04]  /*3b90*/  FFMA R6, R6, R9, 9.9999999747524270788e-07 ;  /* 0x358637bd06067423 */ /* 0x008fc80000000009 */
[----:B0----5:R4:W1:Y:S04]  /*3ba0*/  MUFU.RSQ R13, R6 ;  /* 0x00000006000d7308 */ /* 0x0218680000001400 */
.L_x_0:
[----:B------:R-:W-:Y:S01]  /*3bb0*/  MOV R2, R14 ;  /* 0x0000000e00027202 */ /* 0x000fe20000000f00 */
[----:B0-----:R-:W2:Y:S01]  /*3bc0*/  LDG.E.EL.64 R22, desc[UR6][R4.64+0x1800] ;  /* 0x0018000604167981 */ /* 0x001ea2000c2e1b00 */
[----:B------:R-:W-:Y:S02]  /*3bd0*/  MOV R3, R17 ;  /* 0x0000001100037202 */ /* 0x000fe40000000f00 */
[----:B------:R-:W-:Y:S01]  /*3be0*/  IADD3 R15, R15, 0x100, RZ ;  /* 0x000001000f0f7810 */ /* 0x000fe20007ffe0ff */
[----:B------:R0:W3:Y:S04]  /*3bf0*/  LDG.E.EL.64 R18, desc[UR6][R4.64] ;  /* 0x0000000604127981 */ /* 0x0000e8000c2e1b00 */
[----:B------:R-:W5:Y:S01]  /*3c00*/  LDG.E.EL.64 R8, desc[UR6][R2.64+0x1800] ;  /* 0x0018000602087981 */ /* 0x000f62000c2e1b00 */
[----:B------:R-:W-:-:S03]  /*3c10*/  IADD3 R17, R0, R15, RZ ;  /* 0x0000000f00117210 */ /* 0x000fc60007ffe0ff */
[----:B----4-:R-:W4:Y:S02]  /*3c20*/  LDG.E.EL.64 R20, desc[UR6][R2.64] ;  /* 0x0000000602147981 */ /* 0x010f24000c2e1b00 */
[----:B------:R-:W-:-:S06]  /*3c30*/  IMAD.WIDE R6, R17, 0x2, R10 ;  /* 0x0000000211067825 */ /* 0x000fcc00078e020a */
[----:B------:R-:W4:Y:S01]  /*3c40*/  LDG.E.EF.64 R6, desc[UR6][R6.64] ;  /* 0x0000000606067981 */ /* 0x000f22000c0e1b00 */
[----:B------:R-:W-:Y:S02]  /*3c50*/  ISETP.GE.U32.AND P0, PT, R15, 0xb00, PT ;  /* 0x00000b000f00780c */ /* 0x000fe40003f06070 */
[----:B0-----:R-:W-:-:S04]  /*3c60*/  IADD3 R4, P2, R4, 0x200, RZ ;  /* 0x0000020004047810 */ /* 0x001fc80007f5e0ff */
[----:B------:R-:W-:Y:S02]  /*3c70*/  IADD3.X R5, RZ, R5, RZ, P2, !PT ;  /* 0x00000005ff057210 */ /* 0x000fe400017fe4ff */
[C---:B--2---:R-:W-:Y:S02]  /*3c80*/  PRMT R14, R22.reuse, 0x7632, R14 ;  /* 0x00007632160e7816 */ /* 0x044fe4000000000e */
[----:B------:R-:W-:Y:S02]  /*3c90*/  SHF.L.U32 R16, R22, 0x10, RZ ;  /* 0x0000001016107819 */ /* 0x000fe400000006ff */
[----:B------:R-:W-:Y:S02]  /*3ca0*/  SHF.L.U32 R22, R23, 0x10, RZ ;  /* 0x0000001017167819 */ /* 0x000fe400000006ff */
[C---:B-----5:R-:W-:Y:S02]  /*3cb0*/  PRMT R23, R8.reuse, 0x7632, R23 ;  /* 0x0000763208177816 */ /* 0x060fe40000000017 */
[----:B------:R-:W-:-:S02]  /*3cc0*/  SHF.L.U32 R25, R8, 0x10, RZ ;  /* 0x0000001008197819 */ /* 0x000fc400000006ff */
[----:B------:R-:W-:Y:S02]  /*3cd0*/  SHF.L.U32 R14, R14, 0x10, RZ ;  /* 0x000000100e0e7819 */ /* 0x000fe400000006ff */
[----:B------:R-:W-:Y:S01]  /*3ce0*/  SHF.L.U32 R27, R23, 0x10, RZ ;  /* 0x00000010171b7819 */ /* 0x000fe200000006ff */
[----:B---3--:R-:W-:Y:S01]  /*3cf0*/  IMAD.U32 R26, R19, 0x10000, RZ ;  /* 0x00010000131a7824 */ /* 0x008fe200078e00ff */
[----:B------:R-:W-:Y:S02]  /*3d00*/  SHF.L.U32 R29, R9, 0x10, RZ ;  /* 0x00000010091d7819 */ /* 0x000fe400000006ff */
[----:B------:R-:W-:Y:S02]  /*3d10*/  PRMT R24, R19, 0x7632, R24 ;  /* 0x0000763213187816 */ /* 0x000fe40000000018 */
[----:B------:R-:W-:Y:S02]  /*3d20*/  PRMT R23, R23, 0x7632, R23 ;  /* 0x0000763217177816 */ /* 0x000fe40000000017 */
[----:B------:R-:W-:-:S02]  /*3d30*/  PRMT R9, R9, 0x7632, R9 ;  /* 0x0000763209097816 */ /* 0x000fc40000000009 */
[----:B------:R-:W-:Y:S02]  /*3d40*/  PRMT R8, R18, 0x7632, R8 ;  /* 0x0000763212087816 */ /* 0x000fe40000000008 */
[----:B----4-:R-:W-:Y:S01]  /*3d50*/  PRMT R19, R20, 0x7632, R19 ;  /* 0x0000763214137816 */ /* 0x010fe20000000013 */
[----:B------:R-:W-:Y:S01]  /*3d60*/  FADD R16, R16, R25 ;  /* 0x0000001910107221 */ /* 0x000fe20000000000 */
[----:B------:R-:W-:Y:S01]  /*3d70*/  SHF.L.U32 R28, R20, 0x10, RZ ;  /* 0x00000010141c7819 */ /* 0x000fe200000006ff */
[----:B------:R-:W-:Y:S01]  /*3d80*/  FADD R14, R14, R27 ;  /* 0x0000001b0e0e7221 */ /* 0x000fe20000000000 */
[C---:B------:R-:W-:Y:S02]  /*3d90*/  PRMT R20, R21.reuse, 0x7632, R20 ;  /* 0x0000763215147816 */ /* 0x040fe40000000014 */
[----:B------:R-:W-:Y:S02]  /*3da0*/  SHF.L.U32 R25, R18, 0x10, RZ ;  /* 0x0000001012197819 */ /* 0x000fe400000006ff */
[----:B------:R-:W-:-:S02]  /*3db0*/  SHF.L.U32 R27, R21, 0x10, RZ ;  /* 0x00000010151b7819 */ /* 0x000fc400000006ff */
[----:B------:R-:W-:Y:S02]  /*3dc0*/  SHF.L.U32 R18, R23, 0x10, RZ ;  /* 0x0000001017127819 */ /* 0x000fe400000006ff */
[----:B------:R-:W-:Y:S02]  /*3dd0*/  SHF.L.U32 R9, R9, 0x10, RZ ;  /* 0x0000001009097819 */ /* 0x000fe400000006ff */
[----:B------:R-:W-:Y:S02]  /*3de0*/  SHF.L.U32 R8, R8, 0x10, RZ ;  /* 0x0000001008087819 */ /* 0x000fe400000006ff */
[----:B------:R-:W-:Y:S02]  /*3df0*/  SHF.L.U32 R21, R19, 0x10, RZ ;  /* 0x0000001013157819 */ /* 0x000fe400000006ff */
[----:B------:R-:W-:Y:S02]  /*3e00*/  SHF.L.U32 R23, R24, 0x10, RZ ;  /* 0x0000001018177819 */ /* 0x000fe400000006ff */
[----:B------:R-:W-:Y:S01]  /*3e10*/  SHF.L.U32 R24, R20, 0x10, RZ ;  /* 0x0000001014187819 */ /* 0x000fe200000006ff */
[----:B------:R-:W-:Y:S01]  /*3e20*/  FADD R18, R18, R9 ;  /* 0x0000000912127221 */ /* 0x000fe20000000000 */
[----:B------:R-:W-:Y:S01]  /*3e30*/  FADD R21, R8, R21 ;  /* 0x0000001508157221 */ /* 0x000fe20000000000 */
[----:B------:R-:W-:Y:S01]  /*3e40*/  FADD R19, R25, R28 ;  /* 0x0000001c19137221 */ /* 0x000fe20000000000 */
[----:B------:R-:W0:Y:S01]  /*3e50*/  LDC.64 R8, c[0x0][0x248] ;  /* 0x00009200ff087b82 */ /* 0x000e220000000a00 */
[----:B------:R-:W-:Y:S01]  /*3e60*/  FADD R23, R23, R24 ;  /* 0x0000001817177221 */ /* 0x000fe20000000000 */
[----:B------:R-:W-:-:S02]  /*3e70*/  SHF.L.U32 R25, R6, 0x10, RZ ;  /* 0x0000001006197819 */ /* 0x000fc400000006ff */
[----:B------:R-:W-:Y:S02]  /*3e80*/  PRMT R6, R6, 0x7632, R6 ;  /* 0x0000763206067816 */ /* 0x000fe40000000006 */
[C---:B------:R-:W-:Y:S01]  /*3e90*/  PRMT R24, R7.reuse, 0x7632, R24 ;  /* 0x0000763207187816 */ /* 0x040fe20000000018 */
[----:B------:R-:W-:Y:S01]  /*3ea0*/  FADD R22, R22, R29 ;  /* 0x0000001d16167221 */ /* 0x000fe20000000000 */
[----:B------:R-:W-:Y:S01]  /*3eb0*/  FADD R20, R26, R27 ;  /* 0x0000001b1a147221 */ /* 0x000fe20000000000 */
[----:B------:R-:W-:Y:S02]  /*3ec0*/  SHF.L.U32 R29, R7, 0x10, RZ ;  /* 0x00000010071d7819 */ /* 0x000fe400000006ff */
[----:B------:R-:W-:Y:S02]  /*3ed0*/  SHF.L.U32 R27, R6, 0x10, RZ ;  /* 0x00000010061b7819 */ /* 0x000fe400000006ff */
[----:B------:R-:W-:Y:S01]  /*3ee0*/  SHF.L.U32 R31, R24, 0x10, RZ ;  /* 0x00000010181f7819 */ /* 0x000fe200000006ff */
[----:B------:R-:W-:Y:S01]  /*3ef0*/  FADD R7, R22, 1 ;  /* 0x3f80000016077421 */ /* 0x000fe20000000000 */
[----:B------:R-:W-:Y:S01]  /*3f00*/  FADD R26, R18, 1 ;  /* 0x3f800000121a7421 */ /* 0x000fe20000000000 */
[C---:B------:R-:W-:Y:S01]  /*3f10*/  FADD R6, -R12.reuse, R25 ;  /* 0x000000190c067221 */ /* 0x040fe20000000100 */
[C---:B------:R-:W-:Y:S01]  /*3f20*/  FADD R22, -R12.reuse, R29 ;  /* 0x0000001d0c167221 */ /* 0x040fe20000000100 */
[C---:B------:R-:W-:Y:S01]  /*3f30*/  FADD R18, -R12.reuse, R27 ;  /* 0x0000001b0c127221 */ /* 0x040fe20000000100 */
[----:B------:R-:W-:Y:S01]  /*3f40*/  FADD R24, -R12, R31 ;  /* 0x0000001f0c187221 */ /* 0x000fe20000000100 */
[----:B------:R-:W-:Y:S01]  /*3f50*/  FADD R16, R16, 1 ;  /* 0x3f80000010107421 */ /* 0x000fe20000000000 */
[----:B------:R-:W-:Y:S01]  /*3f60*/  FADD R14, R14, 1 ;  /* 0x3f8000000e0e7421 */ /* 0x000fe20000000000 */
[C---:B-1----:R-:W-:Y:S01]  /*3f70*/  FMUL R6, R13.reuse, R6 ;  /* 0x000000060d067220 */ /* 0x042fe20000400000 */
[C---:B------:R-:W-:Y:S01]  /*3f80*/  FMUL R25, R13.reuse, R22 ;  /* 0x000000160d197220 */ /* 0x040fe20000400000 */
[C---:B------:R-:W-:Y:S01]  /*3f90*/  FMUL R18, R13.reuse, R18 ;  /* 0x000000120d127220 */ /* 0x040fe20000400000 */
[----:B------:R-:W-:Y:S01]  /*3fa0*/  FMUL R24, R13, R24 ;  /* 0x000000180d187220 */ /* 0x000fe20000400000 */
[----:B------:R-:W-:Y:S01]  /*3fb0*/  FFMA R6, R6, R16, R19 ;  /* 0x0000001006067223 */ /* 0x000fe20000000013 */
[----:B------:R-:W-:Y:S01]  /*3fc0*/  FFMA R7, R25, R7, R20 ;  /* 0x0000000719077223 */ /* 0x000fe20000000014 */
[----:B------:R-:W-:Y:S01]  /*3fd0*/  FFMA R21, R18, R14, R21 ;  /* 0x0000000e12157223 */ /* 0x000fe20000000015 */
[----:B------:R-:W-:Y:S01]  /*3fe0*/  FFMA R24, R24, R26, R23 ;  /* 0x0000001a18187223 */ /* 0x000fe20000000017 */
[----:B0-----:R-:W-:-:S03]  /*3ff0*/  IMAD.WIDE R8, R17, 0x2, R8 ;  /* 0x0000000211087825 */ /* 0x001fc600078e0208 */
[----:B------:R-:W-:Y:S02]  /*4000*/  F2FP.BF16.F32.PACK_AB R6, R21, R6 ;  /* 0x000000061506723e */ /* 0x000fe400000010ff */
[----:B------:R-:W-:Y:S02]  /*4010*/  F2FP.BF16.F32.PACK_AB R7, R24, R7 ;  /* 0x000000071807723e */ /* 0x000fe400000010ff */
[----:B------:R-:W-:-:S03]  /*4020*/  IADD3 R14, P1, R2, 0x200, RZ ;  /* 0x00000200020e7810 */ /* 0x000fc60007f3e0ff */
[----:B------:R0:W-:Y:S01]  /*4030*/  STG.E.64 desc[UR6][R8.64], R6 ;  /* 0x0000000608007986 */ /* 0x0001e2000c101b06 */
[----:B------:R-:W-:Y:S01]  /*4040*/  IADD3.X R17, RZ, R3, RZ, P1, !PT ;  /* 0x00000003ff117210 */ /* 0x000fe20000ffe4ff */
[----:B------:R-:W-:Y:S08]  /*4050*/  @!P0 BRA `(.L_x_0) ;  /* 0xfffffff800d48947 */ /* 0x000ff0000383ffff */
[----:B------:R-:W-:Y:S05]  /*4060*/  EXIT ;  /* 0x000000000000794d */ /* 0x000fea0003800000 */
.L_x_1:
[----:B------:R-:W-:-:S00]  /*4070*/  BRA `(.L_x_1) ;  /* 0xfffffffc00fc7947 */ /* 0x000fc0000383ffff */
[----:B------:R-:W-:-:S00]  /*4080*/  NOP ;  /* 0x0000000000007918 */ /* 0x000fc00000000000 */
[----:B------:R-:W-:-:S00]  /*4090*/  NOP ;  /* 0x0000000000007918 */ /* 0x000fc00000000000 */
[----:B------:R-:W-:-:S00]  /*40a0*/  NOP ;  /* 0x0000000000007918 */ /* 0x000fc00000000000 */
[----:B------:R-:W-:-:S00]  /*40b0*/  NOP ;  /* 0x0000000000007918 */ /* 0x000fc00000000000 */
[----:B------:R-:W-:-:S00]  /*40c0*/  NOP ;  /* 0x0000000000007918 */ /* 0x000fc00000000000 */
[----:B------:R-:W-:-:S00]  /*40d0*/  NOP ;  /* 0x0000000000007918 */ /* 0x000fc00000000000 */
[----:B------:R-:W-:-:S00]  /*40e0*/  NOP ;  /* 0x0000000000007918 */ /* 0x000fc00000000000 */
[----:B------:R-:W-:-:S00]  /*40f0*/  NOP ;  /* 0x0000000000007918 */ /* 0x000fc00000000000 */
.L_x_2:


//--------------------- .nv.global.init           --------------------------
	.section	.nv.global.init,"aw",@progbits
.nv.global.init:
	.type		_$_str,@object
	.size		_$_str,(.L_0 - _$_str)
_$_str:
        /*0000*/ 	.byte	0x5f, 0x5f, 0x43, 0x55, 0x44, 0x41, 0x5f, 0x46, 0x54, 0x5a, 0x00
.L_0:


//--------------------- .nv.shared.triton_        --------------------------
	.section	.nv.shared.triton_,"aw",@nobits
	.sectionflags	@""
	.align	16
	.zero		1024


//--------------------- .nv.constant0.triton_     --------------------------
	.section	.nv.constant0.triton_,"a",@progbits
	.sectionflags	@""
	.align	4
.nv.constant0.triton_:
	.zero		600
